	.target	sm_90a

	.elftype	@"ET_EXEC"


//--------------------- .note.nv.tkinfo           --------------------------
	.section	.note.nv.tkinfo,"",@"SHT_NOTE"
	.sectionflags	@"SHF_NOTE_NV_TKINFO"
	.tkinfo
        /*0018*/ 	.word	0x00000002
        /*0030*/ 	.string	""
        /*0030*/ 	.string	"ptxas"
        /*0030*/ 	.string	"Cuda compilation tools, release 13.0, V13.0.88"
        /*0030*/ 	.string	"Build cuda_13.0.r13.0/compiler.36424714_0"
        /*0030*/ 	.string	"-arch sm_90a -m 64 "



//--------------------- .note.nv.cuinfo           --------------------------
	.section	.note.nv.cuinfo,"",@"SHT_NOTE"
	.sectionflags	@"SHF_NOTE_NV_CUINFO"
        /*0018*/ 	.short	0x0002
        /*001a*/ 	.short	0x005a
        /*001c*/ 	.short	0x0082
	.zero		2


//--------------------- .nv.info                  --------------------------
	.section	.nv.info,"",@"SHT_CUDA_INFO"
	.align	4


	//----- nvinfo : EIATTR_REGCOUNT
	.align		4
        /*0000*/ 	.byte	0x04, 0x2f
        /*0002*/ 	.short	(.L_15 - .L_14)
	.align		4
.L_14:
        /*0004*/ 	.word	index@(_ZN7cutlass13device_kernelINS_4gemm6kernel13GemmUniversalIN4cute5tupleIJiiiiEEENS1_10collective13CollectiveMmaINS1_34MainloopSm90TmaGmmaWarpSpecializedILi4ENS5_IJNS4_1CILi1EEENSA_ILi4EEESB_EEENS1_32KernelTmaWarpSpecializedPingpongEEENS5_IJNSA_ILi64EEENSA_ILi128EEESH_EEENS_10bfloat16_tENS5_IJlSB_lEEESJ_SK_NS4_8TiledMMAINS4_8MMA_AtomIJNS4_4SM904GMMA28MMA_64x128x16_F32BF16BF16_SSILNSO_5MajorE0ELSQ_0ELNSO_7ScaleInE1ELSR_1EEEEEENS4_6LayoutINS5_IJSB_SB_SB_EEENS5_IJNSA_ILi0EEESW_SW_EEEEENS5_IJNS4_10UnderscoreESZ_SZ_EEEEENS4_23SM90_TMA_LOAD_MULTICASTENS4_14ComposedLayoutINS4_7SwizzleILi3ELi4ELi3EEENS4_18smem_ptr_flag_bitsILi16EEENSU_INS5_IJNSA_ILi8EEESG_EEENS5_IJSG_SB_EEEEEEEvNS4_8identityENS4_13SM90_TMA_LOADES1C_vS1D_EENS_8epilogue10collective6detail29Sm90TmaWarpSpecializedAdapterINS1H_15DefaultEpilogueISJ_SK_SK_NS1G_6thread17LinearCombinationISJ_Li1EffLNS1L_9ScaleType4KindE0ELNS_15FloatRoundStyleE2ESJ_EENS1_15EpilogueDefaultEEEEEvvEEEEvNT_6ParamsE)
        /*0008*/ 	.word	0x000000a8


	//----- nvinfo : EIATTR_FRAME_SIZE
	.align		4
.L_15:
        /*000c*/ 	.byte	0x04, 0x11
        /*000e*/ 	.short	(.L_17 - .L_16)
	.align		4
.L_16:
        /*0010*/ 	.word	index@(_ZN7cutlass13device_kernelINS_4gemm6kernel13GemmUniversalIN4cute5tupleIJiiiiEEENS1_10collective13CollectiveMmaINS1_34MainloopSm90TmaGmmaWarpSpecializedILi4ENS5_IJNS4_1CILi1EEENSA_ILi4EEESB_EEENS1_32KernelTmaWarpSpecializedPingpongEEENS5_IJNSA_ILi64EEENSA_ILi128EEESH_EEENS_10bfloat16_tENS5_IJlSB_lEEESJ_SK_NS4_8TiledMMAINS4_8MMA_AtomIJNS4_4SM904GMMA28MMA_64x128x16_F32BF16BF16_SSILNSO_5MajorE0ELSQ_0ELNSO_7ScaleInE1ELSR_1EEEEEENS4_6LayoutINS5_IJSB_SB_SB_EEENS5_IJNSA_ILi0EEESW_SW_EEEEENS5_IJNS4_10UnderscoreESZ_SZ_EEEEENS4_23SM90_TMA_LOAD_MULTICASTENS4_14ComposedLayoutINS4_7SwizzleILi3ELi4ELi3EEENS4_18smem_ptr_flag_bitsILi16EEENSU_INS5_IJNSA_ILi8EEESG_EEENS5_IJSG_SB_EEEEEEEvNS4_8identityENS4_13SM90_TMA_LOADES1C_vS1D_EENS_8epilogue10collective6detail29Sm90TmaWarpSpecializedAdapterINS1H_15DefaultEpilogueISJ_SK_SK_NS1G_6thread17LinearCombinationISJ_Li1EffLNS1L_9ScaleType4KindE0ELNS_15FloatRoundStyleE2ESJ_EENS1_15EpilogueDefaultEEEEEvvEEEEvNT_6ParamsE)
        /*0014*/ 	.word	0x00000000


	//----- nvinfo : EIATTR_MIN_STACK_SIZE
	.align		4
.L_17:
        /*0018*/ 	.byte	0x04, 0x12
        /*001a*/ 	.short	(.L_19 - .L_18)
	.align		4
.L_18:
        /*001c*/ 	.word	index@(_ZN7cutlass13device_kernelINS_4gemm6kernel13GemmUniversalIN4cute5tupleIJiiiiEEENS1_10collective13CollectiveMmaINS1_34MainloopSm90TmaGmmaWarpSpecializedILi4ENS5_IJNS4_1CILi1EEENSA_ILi4EEESB_EEENS1_32KernelTmaWarpSpecializedPingpongEEENS5_IJNSA_ILi64EEENSA_ILi128EEESH_EEENS_10bfloat16_tENS5_IJlSB_lEEESJ_SK_NS4_8TiledMMAINS4_8MMA_AtomIJNS4_4SM904GMMA28MMA_64x128x16_F32BF16BF16_SSILNSO_5MajorE0ELSQ_0ELNSO_7ScaleInE1ELSR_1EEEEEENS4_6LayoutINS5_IJSB_SB_SB_EEENS5_IJNSA_ILi0EEESW_SW_EEEEENS5_IJNS4_10UnderscoreESZ_SZ_EEEEENS4_23SM90_TMA_LOAD_MULTICASTENS4_14ComposedLayoutINS4_7SwizzleILi3ELi4ELi3EEENS4_18smem_ptr_flag_bitsILi16EEENSU_INS5_IJNSA_ILi8EEESG_EEENS5_IJSG_SB_EEEEEEEvNS4_8identityENS4_13SM90_TMA_LOADES1C_vS1D_EENS_8epilogue10collective6detail29Sm90TmaWarpSpecializedAdapterINS1H_15DefaultEpilogueISJ_SK_SK_NS1G_6thread17LinearCombinationISJ_Li1EffLNS1L_9ScaleType4KindE0ELNS_15FloatRoundStyleE2ESJ_EENS1_15EpilogueDefaultEEEEEvvEEEEvNT_6ParamsE)
        /*0020*/ 	.word	0x00000000
.L_19:


//--------------------- .nv.compat                --------------------------
	.section	.nv.compat,"",@"SHT_CUDA_COMPAT_INFO"
	.align	4
        /*0000*/ 	.byte	0x02, 0x09, 0x01, 0x00, 0x02, 0x02, 0x04, 0x00, 0x02, 0x05, 0x05, 0x00, 0x03, 0x07, 0x01, 0x01
        /*0010*/ 	.byte	0x02, 0x03, 0x01, 0x00, 0x02, 0x06, 0x01, 0x00, 0x04, 0x0b, 0x08, 0x00, 0x00, 0x00, 0x00, 0x00
        /*0020*/ 	.byte	0x00, 0x00, 0x00, 0x00


//--------------------- .nv.info._ZN7cutlass13device_kernelINS_4gemm6kernel13GemmUniversalIN4cute5tupleIJiiiiEEENS1_10collective13CollectiveMmaINS1_34MainloopSm90TmaGmmaWarpSpecializedILi4ENS5_IJNS4_1CILi1EEENSA_ILi4EEESB_EEENS1_32KernelTmaWarpSpecializedPingpongEEENS5_IJNSA_ILi64EEENSA_ILi128EEESH_EEENS_10bfloat16_tENS5_IJlSB_lEEESJ_SK_NS4_8TiledMMAINS4_8MMA_AtomIJNS4_4SM904GMMA28MMA_64x128x16_F32BF16BF16_SSILNSO_5MajorE0ELSQ_0ELNSO_7ScaleInE1ELSR_1EEEEEENS4_6LayoutINS5_IJSB_SB_SB_EEENS5_IJNSA_ILi0EEESW_SW_EEEEENS5_IJNS4_10UnderscoreESZ_SZ_EEEEENS4_23SM90_TMA_LOAD_MULTICASTENS4_14ComposedLayoutINS4_7SwizzleILi3ELi4ELi3EEENS4_18smem_ptr_flag_bitsILi16EEENSU_INS5_IJNSA_ILi8EEESG_EEENS5_IJSG_SB_EEEEEEEvNS4_8identityENS4_13SM90_TMA_LOADES1C_vS1D_EENS_8epilogue10collective6detail29Sm90TmaWarpSpecializedAdapterINS1H_15DefaultEpilogueISJ_SK_SK_NS1G_6thread17LinearCombinationISJ_Li1EffLNS1L_9ScaleType4KindE0ELNS_15FloatRoundStyleE2ESJ_EENS1_15EpilogueDefaultEEEEEvvEEEEvNT_6ParamsE --------------------------
	.section	.nv.info._ZN7cutlass13device_kernelINS_4gemm6kernel13GemmUniversalIN4cute5tupleIJiiiiEEENS1_10collective13CollectiveMmaINS1_34MainloopSm90TmaGmmaWarpSpecializedILi4ENS5_IJNS4_1CILi1EEENSA_ILi4EEESB_EEENS1_32KernelTmaWarpSpecializedPingpongEEENS5_IJNSA_ILi64EEENSA_ILi128EEESH_EEENS_10bfloat16_tENS5_IJlSB_lEEESJ_SK_NS4_8TiledMMAINS4_8MMA_AtomIJNS4_4SM904GMMA28MMA_64x128x16_F32BF16BF16_SSILNSO_5MajorE0ELSQ_0ELNSO_7ScaleInE1ELSR_1EEEEEENS4_6LayoutINS5_IJSB_SB_SB_EEENS5_IJNSA_ILi0EEESW_SW_EEEEENS5_IJNS4_10UnderscoreESZ_SZ_EEEEENS4_23SM90_TMA_LOAD_MULTICASTENS4_14ComposedLayoutINS4_7SwizzleILi3ELi4ELi3EEENS4_18smem_ptr_flag_bitsILi16EEENSU_INS5_IJNSA_ILi8EEESG_EEENS5_IJSG_SB_EEEEEEEvNS4_8identityENS4_13SM90_TMA_LOADES1C_vS1D_EENS_8epilogue10collective6detail29Sm90TmaWarpSpecializedAdapterINS1H_15DefaultEpilogueISJ_SK_SK_NS1G_6thread17LinearCombinationISJ_Li1EffLNS1L_9ScaleType4KindE0ELNS_15FloatRoundStyleE2ESJ_EENS1_15EpilogueDefaultEEEEEvvEEEEvNT_6ParamsE,"",@"SHT_CUDA_INFO"
	.sectionflags	@""
	.align	4


	//----- nvinfo : EIATTR_CUDA_API_VERSION
	.align		4
        /*0000*/ 	.byte	0x04, 0x37
        /*0002*/ 	.short	(.L_21 - .L_20)
.L_20:
        /*0004*/ 	.word	0x00000082


	//----- nvinfo : EIATTR_KPARAM_INFO
	.align		4
.L_21:
        /*0008*/ 	.byte	0x04, 0x17
        /*000a*/ 	.short	(.L_23 - .L_22)
.L_22:
        /*000c*/ 	.word	0x00000000
        /*0010*/ 	.short	0x0000
        /*0012*/ 	.short	0x0070
        /*0014*/ 	.byte	0x00, 0xf0, 0x01, 0x10


	//----- nvinfo : EIATTR_SPARSE_MMA_MASK
	.align		4
.L_23:
        /*0018*/ 	.byte	0x03, 0x50
        /*001a*/ 	.short	0x0000


	//----- nvinfo : EIATTR_MAXREG_COUNT
	.align		4
        /*001c*/ 	.byte	0x03, 0x1b
        /*001e*/ 	.short	0x00a8


	//----- nvinfo : EIATTR_NUM_BARRIERS
	.align		4
        /*0020*/ 	.byte	0x02, 0x4c
        /*0022*/ 	.byte	0x01
	.zero		1


	//----- nvinfo : EIATTR_EXTERNS
	.align		4
        /*0024*/ 	.byte	0x04, 0x0f
        /*0026*/ 	.short	(.L_25 - .L_24)


	//   ....[0]....
	.align		4
.L_24:
        /*0028*/ 	.word	index@(__assertfail)


	//----- nvinfo : EIATTR_MERCURY_ISA_VERSION
	.align		4
.L_25:
        /*002c*/ 	.byte	0x03, 0x5f
        /*002e*/ 	.short	0x0101


	//----- nvinfo : EIATTR_INT_WARP_WIDE_INSTR_OFFSETS
	.align		4
        /*0030*/ 	.byte	0x04, 0x31
        /*0032*/ 	.short	(.L_27 - .L_26)


	//   ....[0]....
.L_26:
        /*0034*/ 	.word	0x00000590


	//   ....[1]....
        /*0038*/ 	.word	0x000005d0


	//   ....[2]....
        /*003c*/ 	.word	0x00000660


	//   ....[3]....
        /*0040*/ 	.word	0x00000690


	//   ....[4]....
        /*0044*/ 	.word	0x000006d0


	//   ....[5]....
        /*0048*/ 	.word	0x000006e0


	//   ....[6]....
        /*004c*/ 	.word	0x000007a0


	//   ....[7]....
        /*0050*/ 	.word	0x00000800


	//   ....[8]....
        /*0054*/ 	.word	0x00002530


	//----- nvinfo : EIATTR_COOP_GROUP_MASK_REGIDS
	.align		4
.L_27:
        /*0058*/ 	.byte	0x04, 0x29
        /*005a*/ 	.short	(.L_29 - .L_28)


	//   ....[0]....
.L_28:
        /*005c*/ 	.word	0xffffffff


	//   ....[1]....
        /*0060*/ 	.word	0xffffffff


	//   ....[2]....
        /*0064*/ 	.word	0xffffffff


	//   ....[3]....
        /*0068*/ 	.word	0xffffffff


	//   ....[4]....
        /*006c*/ 	.word	0xffffffff


	//   ....[5]....
        /*0070*/ 	.word	0xffffffff


	//   ....[6]....
        /*0074*/ 	.word	0xffffffff


	//----- nvinfo : EIATTR_COOP_GROUP_INSTR_OFFSETS
	.align		4
.L_29:
        /*0078*/ 	.byte	0x04, 0x28
        /*007a*/ 	.short	(.L_31 - .L_30)


	//   ....[0]....
.L_30:
        /*007c*/ 	.word	0x00000060


	//   ....[1]....
        /*0080*/ 	.word	0x00000080


	//   ....[2]....
        /*0084*/ 	.word	0x00000180


	//   ....[3]....
        /*0088*/ 	.word	0x000003b0


	//   ....[4]....
        /*008c*/ 	.word	0x000003f0


	//   ....[5]....
        /*0090*/ 	.word	0x000004e0


	//   ....[6]....
        /*0094*/ 	.word	0x00000910


	//----- nvinfo : EIATTR_REG_RECONFIG
	.align		4
.L_31:
        /*0098*/ 	.byte	0x01, 0x54
	.zero		2


	//----- nvinfo : EIATTR_SYSCALL_OFFSETS
	.align		4
        /*009c*/ 	.byte	0x04, 0x46
        /*009e*/ 	.short	(.L_33 - .L_32)


	//   ....[0]....
.L_32:
        /*00a0*/ 	.word	0x00001940


	//----- nvinfo : EIATTR_MBARRIER_INSTR_OFFSETS
	.align		4
.L_33:
        /*00a4*/ 	.byte	0x04, 0x39
        /*00a6*/ 	.short	(.L_35 - .L_34)


	//   ....[0]....
.L_34:
        /*00a8*/ 	.word	0x00000320
        /*00ac*/ 	.word	0x000000ff
        /*00b0*/ 	.word	0x00000000
        /*00b4*/ 	.short	0x0100
        /*00b6*/ 	.byte	0x07
	.zero		1


	//   ....[1]....
        /*00b8*/ 	.word	0x00000330
        /*00bc*/ 	.word	0x000000ff
        /*00c0*/ 	.word	0x00000020
        /*00c4*/ 	.short	0x0100
        /*00c6*/ 	.byte	0x07
	.zero		1


	//   ....[2]....
        /*00c8*/ 	.word	0x00000340
        /*00cc*/ 	.word	0x000000ff
        /*00d0*/ 	.word	0x00000008
        /*00d4*/ 	.short	0x0100
        /*00d6*/ 	.byte	0x07
	.zero		1


	//   ....[3]....
        /*00d8*/ 	.word	0x00000350
        /*00dc*/ 	.word	0x000000ff
        /*00e0*/ 	.word	0x00000028
        /*00e4*/ 	.short	0x0100
        /*00e6*/ 	.byte	0x07
	.zero		1


	//   ....[4]....
        /*00e8*/ 	.word	0x00000360
        /*00ec*/ 	.word	0x000000ff
        /*00f0*/ 	.word	0x00000010
        /*00f4*/ 	.short	0x0100
        /*00f6*/ 	.byte	0x07
	.zero		1


	//   ....[5]....
        /*00f8*/ 	.word	0x00000370
        /*00fc*/ 	.word	0x000000ff
        /*0100*/ 	.word	0x00000030
        /*0104*/ 	.short	0x0100
        /*0106*/ 	.byte	0x07
	.zero		1


	//   ....[6]....
        /*0108*/ 	.word	0x00000380
        /*010c*/ 	.word	0x000000ff
        /*0110*/ 	.word	0x00000018
        /*0114*/ 	.short	0x0100
        /*0116*/ 	.byte	0x07
	.zero		1


	//   ....[7]....
        /*0118*/ 	.word	0x00000390
        /*011c*/ 	.word	0x000000ff
        /*0120*/ 	.word	0x00000038
        /*0124*/ 	.short	0x0100
        /*0126*/ 	.byte	0x07
	.zero		1


	//   ....[8]....
        /*0128*/ 	.word	0x000007e0
        /*012c*/ 	.word	0x000000ff
        /*0130*/ 	.word	0x00000070
        /*0134*/ 	.short	0x0100
        /*0136*/ 	.byte	0x0d
	.zero		1


	//   ....[9]....
        /*0138*/ 	.word	0x00000820
        /*013c*/ 	.word	0x000000ff
        /*0140*/ 	.word	0x00000078
        /*0144*/ 	.short	0x0100
        /*0146*/ 	.byte	0x0d
	.zero		1


	//   ....[10]....
        /*0148*/ 	.word	0x00000850
        /*014c*/ 	.word	0x000000ff
        /*0150*/ 	.word	0x00000050
        /*0154*/ 	.short	0x0100
        /*0156*/ 	.byte	0x10
	.zero		1


	//   ....[11]....
        /*0158*/ 	.word	0x000008a0
        /*015c*/ 	.word	0x000000ff
        /*0160*/ 	.word	0x00000058
        /*0164*/ 	.short	0x0100
        /*0166*/ 	.byte	0x10
	.zero		1


	//   ....[12]....
        /*0168*/ 	.word	0x000008b0
        /*016c*/ 	.word	0x000000ff
        /*0170*/ 	.word	0x00000060
        /*0174*/ 	.short	0x0100
        /*0176*/ 	.byte	0x10
	.zero		1


	//   ....[13]....
        /*0178*/ 	.word	0x000008c0
        /*017c*/ 	.word	0x000000ff
        /*0180*/ 	.word	0x00000068
        /*0184*/ 	.short	0x0100
        /*0186*/ 	.byte	0x10
	.zero		1


	//   ....[14]....
        /*0188*/ 	.word	0x00001800
        /*018c*/ 	.word	0x00000060
        /*0190*/ 	.word	0xfffffff8
        /*0194*/ 	.short	0x010a
        /*0196*/ 	.byte	0x3f
	.zero		1


	//   ....[15]....
        /*0198*/ 	.word	0x000019d0
        /*019c*/ 	.word	0x00000003
        /*01a0*/ 	.word	0x00000000
        /*01a4*/ 	.short	0x010a
        /*01a6*/ 	.byte	0x3f
	.zero		1


	//   ....[16]....
        /*01a8*/ 	.word	0x00001a30
        /*01ac*/ 	.word	0x00000003
        /*01b0*/ 	.word	0x00000000
        /*01b4*/ 	.short	0x010a
        /*01b6*/ 	.byte	0x3f
	.zero		1


	//   ....[17]....
        /*01b8*/ 	.word	0x00001f50
        /*01bc*/ 	.word	0x000000ff
        /*01c0*/ 	.word	0x00000000
        /*01c4*/ 	.short	0x010a
        /*01c6*/ 	.byte	0x04
	.zero		1


	//   ....[18]....
        /*01c8*/ 	.word	0x00001f90
        /*01cc*/ 	.word	0x000000ff
        /*01d0*/ 	.word	0x00000000
        /*01d4*/ 	.short	0x010a
        /*01d6*/ 	.byte	0x04
	.zero		1


	//   ....[19]....
        /*01d8*/ 	.word	0x000023c0
        /*01dc*/ 	.word	0x00000005
        /*01e0*/ 	.word	0x00000000
        /*01e4*/ 	.short	0x0101
        /*01e6*/ 	.byte	0x3f
	.zero		1


	//   ....[20]....
        /*01e8*/ 	.word	0x000024c0
        /*01ec*/ 	.word	0x00000065
        /*01f0*/ 	.word	0x00000000
        /*01f4*/ 	.short	0x0101
        /*01f6*/ 	.byte	0x32
	.zero		1


	//   ....[21]....
        /*01f8*/ 	.word	0x000025b0
        /*01fc*/ 	.word	0x00000003
        /*0200*/ 	.word	0x00000000
        /*0204*/ 	.short	0x0101
        /*0206*/ 	.byte	0x3f
	.zero		1


	//   ....[22]....
        /*0208*/ 	.word	0x00002610
        /*020c*/ 	.word	0x00000060
        /*0210*/ 	.word	0x00000008
        /*0214*/ 	.short	0x010a
        /*0216*/ 	.byte	0x3f
	.zero		1


	//   ....[23]....
        /*0218*/ 	.word	0x00006700
        /*021c*/ 	.word	0x00000061
        /*0220*/ 	.word	0x00000000
        /*0224*/ 	.short	0x0101
        /*0226*/ 	.byte	0x32
	.zero		1


	//   ....[24]....
        /*0228*/ 	.word	0x00007150
        /*022c*/ 	.word	0x0000000c
        /*0230*/ 	.word	0x00000020
        /*0234*/ 	.short	0x010a
        /*0236*/ 	.byte	0x3f
	.zero		1


	//   ....[25]....
        /*0238*/ 	.word	0x00007650
        /*023c*/ 	.word	0x00000004
        /*0240*/ 	.word	0x00000078
        /*0244*/ 	.short	0x0101
        /*0246*/ 	.byte	0x3f
	.zero		1


	//   ....[26]....
        /*0248*/ 	.word	0x00007d60
        /*024c*/ 	.word	0x00000007
        /*0250*/ 	.word	0x00000000
        /*0254*/ 	.short	0x010a
        /*0256*/ 	.byte	0x3f
	.zero		1


	//   ....[27]....
        /*0258*/ 	.word	0x00007de0
        /*025c*/ 	.word	0x00000009
        /*0260*/ 	.word	0x00000000
        /*0264*/ 	.short	0x010a
        /*0266*/ 	.byte	0x3f
	.zero		1


	//   ....[28]....
        /*0268*/ 	.word	0x00007e70
        /*026c*/ 	.word	0x00000006
        /*0270*/ 	.word	0x00000000
        /*0274*/ 	.short	0x010a
        /*0276*/ 	.byte	0x3f
	.zero		1


	//   ....[29]....
        /*0278*/ 	.word	0x00007f00
        /*027c*/ 	.word	0x00000003
        /*0280*/ 	.word	0x00000000
        /*0284*/ 	.short	0x010a
        /*0286*/ 	.byte	0x3f
	.zero		1


	//   ....[30]....
        /*0288*/ 	.word	0x00007f60
        /*028c*/ 	.word	0x00000060
        /*0290*/ 	.word	0xfffffff8
        /*0294*/ 	.short	0x010a
        /*0296*/ 	.byte	0x3f
	.zero		1


	//   ....[31]....
        /*0298*/ 	.word	0x00007fb0
        /*029c*/ 	.word	0x00000003
        /*02a0*/ 	.word	0x00000000
        /*02a4*/ 	.short	0x010a
        /*02a6*/ 	.byte	0x3f
	.zero		1


	//   ....[32]....
        /*02a8*/ 	.word	0x00008010
        /*02ac*/ 	.word	0x00000005
        /*02b0*/ 	.word	0x00000000
        /*02b4*/ 	.short	0x010a
        /*02b6*/ 	.byte	0x3f
	.zero		1


	//   ....[33]....
        /*02b8*/ 	.word	0x00008060
        /*02bc*/ 	.word	0x00000060
        /*02c0*/ 	.word	0x00000008
        /*02c4*/ 	.short	0x010a
        /*02c6*/ 	.byte	0x3f
	.zero		1


	//   ....[34]....
        /*02c8*/ 	.word	0x00008130
        /*02cc*/ 	.word	0x0000000c
        /*02d0*/ 	.word	0x00000020
        /*02d4*/ 	.short	0x010a
        /*02d6*/ 	.byte	0x3f
	.zero		1


	//   ....[35]....
        /*02d8*/ 	.word	0x00008200
        /*02dc*/ 	.word	0x00000007
        /*02e0*/ 	.word	0x00000000
        /*02e4*/ 	.short	0x010a
        /*02e6*/ 	.byte	0x3f
	.zero		1


	//   ....[36]....
        /*02e8*/ 	.word	0x00008250
        /*02ec*/ 	.word	0x00000009
        /*02f0*/ 	.word	0x00000000
        /*02f4*/ 	.short	0x010a
        /*02f6*/ 	.byte	0x3f
	.zero		1


	//   ....[37]....
        /*02f8*/ 	.word	0x000082a0
        /*02fc*/ 	.word	0x00000006
        /*0300*/ 	.word	0x00000000
        /*0304*/ 	.short	0x010a
        /*0306*/ 	.byte	0x3f
	.zero		1


	//----- nvinfo : EIATTR_NUM_MBARRIERS
	.align		4
.L_35:
        /*0308*/ 	.byte	0x03, 0x38
        /*030a*/ 	.short	0x000e


	//----- nvinfo : EIATTR_EXIT_INSTR_OFFSETS
	.align		4
        /*030c*/ 	.byte	0x04, 0x1c
        /*030e*/ 	.short	(.L_37 - .L_36)


	//   ....[0]....
.L_36:
        /*0310*/ 	.word	0x00001420


	//   ....[1]....
        /*0314*/ 	.word	0x00001480


	//   ....[2]....
        /*0318*/ 	.word	0x00006e40


	//   ....[3]....
        /*031c*/ 	.word	0x00006e70


	//   ....[4]....
        /*0320*/ 	.word	0x00007f50


	//----- nvinfo : EIATTR_MAX_THREADS
	.align		4
.L_37:
        /*0324*/ 	.byte	0x04, 0x05
        /*0326*/ 	.short	(.L_39 - .L_38)
.L_38:
        /*0328*/ 	.word	0x00000180
        /*032c*/ 	.word	0x00000001
        /*0330*/ 	.word	0x00000001


	//----- nvinfo : EIATTR_CRS_STACK_SIZE
	.align		4
.L_39:
        /*0334*/ 	.byte	0x04, 0x1e
        /*0336*/ 	.short	(.L_41 - .L_40)
.L_40:
        /*0338*/ 	.word	0x00000000


	//----- nvinfo : EIATTR_CBANK_PARAM_SIZE
	.align		4
.L_41:
        /*033c*/ 	.byte	0x03, 0x19
        /*033e*/ 	.short	0x0470


	//----- nvinfo : EIATTR_PARAM_CBANK
	.align		4
        /*0340*/ 	.byte	0x04, 0x0a
        /*0342*/ 	.short	(.L_43 - .L_42)
	.align		4
.L_42:
        /*0344*/ 	.word	index@(.nv.constant0._ZN7cutlass13device_kernelINS_4gemm6kernel13GemmUniversalIN4cute5tupleIJiiiiEEENS1_10collective13CollectiveMmaINS1_34MainloopSm90TmaGmmaWarpSpecializedILi4ENS5_IJNS4_1CILi1EEENSA_ILi4EEESB_EEENS1_32KernelTmaWarpSpecializedPingpongEEENS5_IJNSA_ILi64EEENSA_ILi128EEESH_EEENS_10bfloat16_tENS5_IJlSB_lEEESJ_SK_NS4_8TiledMMAINS4_8MMA_AtomIJNS4_4SM904GMMA28MMA_64x128x16_F32BF16BF16_SSILNSO_5MajorE0ELSQ_0ELNSO_7ScaleInE1ELSR_1EEEEEENS4_6LayoutINS5_IJSB_SB_SB_EEENS5_IJNSA_ILi0EEESW_SW_EEEEENS5_IJNS4_10UnderscoreESZ_SZ_EEEEENS4_23SM90_TMA_LOAD_MULTICASTENS4_14ComposedLayoutINS4_7SwizzleILi3ELi4ELi3EEENS4_18smem_ptr_flag_bitsILi16EEENSU_INS5_IJNSA_ILi8EEESG_EEENS5_IJSG_SB_EEEEEEEvNS4_8identityENS4_13SM90_TMA_LOADES1C_vS1D_EENS_8epilogue10collective6detail29Sm90TmaWarpSpecializedAdapterINS1H_15DefaultEpilogueISJ_SK_SK_NS1G_6thread17LinearCombinationISJ_Li1EffLNS1L_9ScaleType4KindE0ELNS_15FloatRoundStyleE2ESJ_EENS1_15EpilogueDefaultEEEEEvvEEEEvNT_6ParamsE)
        /*0348*/ 	.short	0x0210
        /*034a*/ 	.short	0x0470


	//----- nvinfo : EIATTR_SW_WAR
	.align		4
.L_43:
        /*034c*/ 	.byte	0x04, 0x36
        /*034e*/ 	.short	(.L_45 - .L_44)
.L_44:
        /*0350*/ 	.word	0x00000008
.L_45:


//--------------------- .nv.callgraph             --------------------------
	.section	.nv.callgraph,"",@"SHT_CUDA_CALLGRAPH"
	.align	4
	.sectionentsize	8
	.align		4
        /*0000*/ 	.word	0x00000000
	.align		4
        /*0004*/ 	.word	0xffffffff
	.align		4
        /*0008*/ 	.word	index@(_ZN7cutlass13device_kernelINS_4gemm6kernel13GemmUniversalIN4cute5tupleIJiiiiEEENS1_10collective13CollectiveMmaINS1_34MainloopSm90TmaGmmaWarpSpecializedILi4ENS5_IJNS4_1CILi1EEENSA_ILi4EEESB_EEENS1_32KernelTmaWarpSpecializedPingpongEEENS5_IJNSA_ILi64EEENSA_ILi128EEESH_EEENS_10bfloat16_tENS5_IJlSB_lEEESJ_SK_NS4_8TiledMMAINS4_8MMA_AtomIJNS4_4SM904GMMA28MMA_64x128x16_F32BF16BF16_SSILNSO_5MajorE0ELSQ_0ELNSO_7ScaleInE1ELSR_1EEEEEENS4_6LayoutINS5_IJSB_SB_SB_EEENS5_IJNSA_ILi0EEESW_SW_EEEEENS5_IJNS4_10UnderscoreESZ_SZ_EEEEENS4_23SM90_TMA_LOAD_MULTICASTENS4_14ComposedLayoutINS4_7SwizzleILi3ELi4ELi3EEENS4_18smem_ptr_flag_bitsILi16EEENSU_INS5_IJNSA_ILi8EEESG_EEENS5_IJSG_SB_EEEEEEEvNS4_8identityENS4_13SM90_TMA_LOADES1C_vS1D_EENS_8epilogue10collective6detail29Sm90TmaWarpSpecializedAdapterINS1H_15DefaultEpilogueISJ_SK_SK_NS1G_6thread17LinearCombinationISJ_Li1EffLNS1L_9ScaleType4KindE0ELNS_15FloatRoundStyleE2ESJ_EENS1_15EpilogueDefaultEEEEEvvEEEEvNT_6ParamsE)
	.align		4
        /*000c*/ 	.word	index@(__assertfail)
	.align		4
        /*0010*/ 	.word	0x00000000
	.align		4
        /*0014*/ 	.word	0xfffffffe
	.align		4
        /*0018*/ 	.word	0x00000000
	.align		4
        /*001c*/ 	.word	0xfffffffd
	.align		4
        /*0020*/ 	.word	0x00000000
	.align		4
        /*0024*/ 	.word	0xfffffffc


//--------------------- .nv.constant4             --------------------------
	.section	.nv.constant4,"a",@progbits
	.align	8
	.align		8
.nv.constant4:
        /*0000*/ 	.dword	__assertfail
	.align		8
        /*0008*/ 	.dword	__unnamed_1
	.align		8
        /*0010*/ 	.dword	_ZN40_INTERNAL_dd72c8db_4_k_cu_2f65c1eb_233864cuda3std3__45__cpo5beginE
	.align		8
        /*0018*/ 	.dword	_ZN40_INTERNAL_dd72c8db_4_k_cu_2f65c1eb_233864cuda3std3__45__cpo3endE
	.align		8
        /*0020*/ 	.dword	_ZN40_INTERNAL_dd72c8db_4_k_cu_2f65c1eb_233864cuda3std3__45__cpo6cbeginE
	.align		8
        /*0028*/ 	.dword	_ZN40_INTERNAL_dd72c8db_4_k_cu_2f65c1eb_233864cuda3std3__45__cpo4cendE
	.align		8
        /*0030*/ 	.dword	_ZN40_INTERNAL_dd72c8db_4_k_cu_2f65c1eb_233864cuda3std3__442_GLOBAL__N__dd72c8db_4_k_cu_2f65c1eb_233866ignoreE
	.align		8
        /*0038*/ 	.dword	_ZN40_INTERNAL_dd72c8db_4_k_cu_2f65c1eb_233864cuda3std3__419piecewise_constructE
	.align		8
        /*0040*/ 	.dword	_ZN40_INTERNAL_dd72c8db_4_k_cu_2f65c1eb_233864cuda3std3__48in_placeE
	.align		8
        /*0048*/ 	.dword	_ZN40_INTERNAL_dd72c8db_4_k_cu_2f65c1eb_233864cuda3std6ranges3__45__cpo4swapE
	.align		8
        /*0050*/ 	.dword	_ZN40_INTERNAL_dd72c8db_4_k_cu_2f65c1eb_233864cuda3std6ranges3__45__cpo9iter_moveE
	.align		8
        /*0058*/ 	.dword	_ZN40_INTERNAL_dd72c8db_4_k_cu_2f65c1eb_233864cute7productE
	.align		8
        /*0060*/ 	.dword	_ZN40_INTERNAL_dd72c8db_4_k_cu_2f65c1eb_233864cute1_E
	.align		8
        /*0068*/ 	.dword	$str$22
	.align		8
        /*0070*/ 	.dword	$str$23


//--------------------- .text._ZN7cutlass13device_kernelINS_4gemm6kernel13GemmUniversalIN4cute5tupleIJiiiiEEENS1_10collective13CollectiveMmaINS1_34MainloopSm90TmaGmmaWarpSpecializedILi4ENS5_IJNS4_1CILi1EEENSA_ILi4EEESB_EEENS1_32KernelTmaWarpSpecializedPingpongEEENS5_IJNSA_ILi64EEENSA_ILi128EEESH_EEENS_10bfloat16_tENS5_IJlSB_lEEESJ_SK_NS4_8TiledMMAINS4_8MMA_AtomIJNS4_4SM904GMMA28MMA_64x128x16_F32BF16BF16_SSILNSO_5MajorE0ELSQ_0ELNSO_7ScaleInE1ELSR_1EEEEEENS4_6LayoutINS5_IJSB_SB_SB_EEENS5_IJNSA_ILi0EEESW_SW_EEEEENS5_IJNS4_10UnderscoreESZ_SZ_EEEEENS4_23SM90_TMA_LOAD_MULTICASTENS4_14ComposedLayoutINS4_7SwizzleILi3ELi4ELi3EEENS4_18smem_ptr_flag_bitsILi16EEENSU_INS5_IJNSA_ILi8EEESG_EEENS5_IJSG_SB_EEEEEEEvNS4_8identityENS4_13SM90_TMA_LOADES1C_vS1D_EENS_8epilogue10collective6detail29Sm90TmaWarpSpecializedAdapterINS1H_15DefaultEpilogueISJ_SK_SK_NS1G_6thread17LinearCombinationISJ_Li1EffLNS1L_9ScaleType4KindE0ELNS_15FloatRoundStyleE2ESJ_EENS1_15EpilogueDefaultEEEEEvvEEEEvNT_6ParamsE --------------------------
	.section	.text._ZN7cutlass13device_kernelINS_4gemm6kernel13GemmUniversalIN4cute5tupleIJiiiiEEENS1_10collective13CollectiveMmaINS1_34MainloopSm90TmaGmmaWarpSpecializedILi4ENS5_IJNS4_1CILi1EEENSA_ILi4EEESB_EEENS1_32KernelTmaWarpSpecializedPingpongEEENS5_IJNSA_ILi64EEENSA_ILi128EEESH_EEENS_10bfloat16_tENS5_IJlSB_lEEESJ_SK_NS4_8TiledMMAINS4_8MMA_AtomIJNS4_4SM904GMMA28MMA_64x128x16_F32BF16BF16_SSILNSO_5MajorE0ELSQ_0ELNSO_7ScaleInE1ELSR_1EEEEEENS4_6LayoutINS5_IJSB_SB_SB_EEENS5_IJNSA_ILi0EEESW_SW_EEEEENS5_IJNS4_10UnderscoreESZ_SZ_EEEEENS4_23SM90_TMA_LOAD_MULTICASTENS4_14ComposedLayoutINS4_7SwizzleILi3ELi4ELi3EEENS4_18smem_ptr_flag_bitsILi16EEENSU_INS5_IJNSA_ILi8EEESG_EEENS5_IJSG_SB_EEEEEEEvNS4_8identityENS4_13SM90_TMA_LOADES1C_vS1D_EENS_8epilogue10collective6detail29Sm90TmaWarpSpecializedAdapterINS1H_15DefaultEpilogueISJ_SK_SK_NS1G_6thread17LinearCombinationISJ_Li1EffLNS1L_9ScaleType4KindE0ELNS_15FloatRoundStyleE2ESJ_EENS1_15EpilogueDefaultEEEEEvvEEEEvNT_6ParamsE,"ax",@progbits
	.align	128
.text._ZN7cutlass13device_kernelINS_4gemm6kernel13GemmUniversalIN4cute5tupleIJiiiiEEENS1_10collective13CollectiveMmaINS1_34MainloopSm90TmaGmmaWarpSpecializedILi4ENS5_IJNS4_1CILi1EEENSA_ILi4EEESB_EEENS1_32KernelTmaWarpSpecializedPingpongEEENS5_IJNSA_ILi64EEENSA_ILi128EEESH_EEENS_10bfloat16_tENS5_IJlSB_lEEESJ_SK_NS4_8TiledMMAINS4_8MMA_AtomIJNS4_4SM904GMMA28MMA_64x128x16_F32BF16BF16_SSILNSO_5MajorE0ELSQ_0ELNSO_7ScaleInE1ELSR_1EEEEEENS4_6LayoutINS5_IJSB_SB_SB_EEENS5_IJNSA_ILi0EEESW_SW_EEEEENS5_IJNS4_10UnderscoreESZ_SZ_EEEEENS4_23SM90_TMA_LOAD_MULTICASTENS4_14ComposedLayoutINS4_7SwizzleILi3ELi4ELi3EEENS4_18smem_ptr_flag_bitsILi16EEENSU_INS5_IJNSA_ILi8EEESG_EEENS5_IJSG_SB_EEEEEEEvNS4_8identityENS4_13SM90_TMA_LOADES1C_vS1D_EENS_8epilogue10collective6detail29Sm90TmaWarpSpecializedAdapterINS1H_15DefaultEpilogueISJ_SK_SK_NS1G_6thread17LinearCombinationISJ_Li1EffLNS1L_9ScaleType4KindE0ELNS_15FloatRoundStyleE2ESJ_EENS1_15EpilogueDefaultEEEEEvvEEEEvNT_6ParamsE:
        .type           _ZN7cutlass13device_kernelINS_4gemm6kernel13GemmUniversalIN4cute5tupleIJiiiiEEENS1_10collective13CollectiveMmaINS1_34MainloopSm90TmaGmmaWarpSpecializedILi4ENS5_IJNS4_1CILi1EEENSA_ILi4EEESB_EEENS1_32KernelTmaWarpSpecializedPingpongEEENS5_IJNSA_ILi64EEENSA_ILi128EEESH_EEENS_10bfloat16_tENS5_IJlSB_lEEESJ_SK_NS4_8TiledMMAINS4_8MMA_AtomIJNS4_4SM904GMMA28MMA_64x128x16_F32BF16BF16_SSILNSO_5MajorE0ELSQ_0ELNSO_7ScaleInE1ELSR_1EEEEEENS4_6LayoutINS5_IJSB_SB_SB_EEENS5_IJNSA_ILi0EEESW_SW_EEEEENS5_IJNS4_10UnderscoreESZ_SZ_EEEEENS4_23SM90_TMA_LOAD_MULTICASTENS4_14ComposedLayoutINS4_7SwizzleILi3ELi4ELi3EEENS4_18smem_ptr_flag_bitsILi16EEENSU_INS5_IJNSA_ILi8EEESG_EEENS5_IJSG_SB_EEEEEEEvNS4_8identityENS4_13SM90_TMA_LOADES1C_vS1D_EENS_8epilogue10collective6detail29Sm90TmaWarpSpecializedAdapterINS1H_15DefaultEpilogueISJ_SK_SK_NS1G_6thread17LinearCombinationISJ_Li1EffLNS1L_9ScaleType4KindE0ELNS_15FloatRoundStyleE2ESJ_EENS1_15EpilogueDefaultEEEEEvvEEEEvNT_6ParamsE,@function
        .size           _ZN7cutlass13device_kernelINS_4gemm6kernel13GemmUniversalIN4cute5tupleIJiiiiEEENS1_10collective13CollectiveMmaINS1_34MainloopSm90TmaGmmaWarpSpecializedILi4ENS5_IJNS4_1CILi1EEENSA_ILi4EEESB_EEENS1_32KernelTmaWarpSpecializedPingpongEEENS5_IJNSA_ILi64EEENSA_ILi128EEESH_EEENS_10bfloat16_tENS5_IJlSB_lEEESJ_SK_NS4_8TiledMMAINS4_8MMA_AtomIJNS4_4SM904GMMA28MMA_64x128x16_F32BF16BF16_SSILNSO_5MajorE0ELSQ_0ELNSO_7ScaleInE1ELSR_1EEEEEENS4_6LayoutINS5_IJSB_SB_SB_EEENS5_IJNSA_ILi0EEESW_SW_EEEEENS5_IJNS4_10UnderscoreESZ_SZ_EEEEENS4_23SM90_TMA_LOAD_MULTICASTENS4_14ComposedLayoutINS4_7SwizzleILi3ELi4ELi3EEENS4_18smem_ptr_flag_bitsILi16EEENSU_INS5_IJNSA_ILi8EEESG_EEENS5_IJSG_SB_EEEEEEEvNS4_8identityENS4_13SM90_TMA_LOADES1C_vS1D_EENS_8epilogue10collective6detail29Sm90TmaWarpSpecializedAdapterINS1H_15DefaultEpilogueISJ_SK_SK_NS1G_6thread17LinearCombinationISJ_Li1EffLNS1L_9ScaleType4KindE0ELNS_15FloatRoundStyleE2ESJ_EENS1_15EpilogueDefaultEEEEEvvEEEEvNT_6ParamsE,(.L_x_200 - _ZN7cutlass13device_kernelINS_4gemm6kernel13GemmUniversalIN4cute5tupleIJiiiiEEENS1_10collective13CollectiveMmaINS1_34MainloopSm90TmaGmmaWarpSpecializedILi4ENS5_IJNS4_1CILi1EEENSA_ILi4EEESB_EEENS1_32KernelTmaWarpSpecializedPingpongEEENS5_IJNSA_ILi64EEENSA_ILi128EEESH_EEENS_10bfloat16_tENS5_IJlSB_lEEESJ_SK_NS4_8TiledMMAINS4_8MMA_AtomIJNS4_4SM904GMMA28MMA_64x128x16_F32BF16BF16_SSILNSO_5MajorE0ELSQ_0ELNSO_7ScaleInE1ELSR_1EEEEEENS4_6LayoutINS5_IJSB_SB_SB_EEENS5_IJNSA_ILi0EEESW_SW_EEEEENS5_IJNS4_10UnderscoreESZ_SZ_EEEEENS4_23SM90_TMA_LOAD_MULTICASTENS4_14ComposedLayoutINS4_7SwizzleILi3ELi4ELi3EEENS4_18smem_ptr_flag_bitsILi16EEENSU_INS5_IJNSA_ILi8EEESG_EEENS5_IJSG_SB_EEEEEEEvNS4_8identityENS4_13SM90_TMA_LOADES1C_vS1D_EENS_8epilogue10collective6detail29Sm90TmaWarpSpecializedAdapterINS1H_15DefaultEpilogueISJ_SK_SK_NS1G_6thread17LinearCombinationISJ_Li1EffLNS1L_9ScaleType4KindE0ELNS_15FloatRoundStyleE2ESJ_EENS1_15EpilogueDefaultEEEEEvvEEEEvNT_6ParamsE)
        .other          _ZN7cutlass13device_kernelINS_4gemm6kernel13GemmUniversalIN4cute5tupleIJiiiiEEENS1_10collective13CollectiveMmaINS1_34MainloopSm90TmaGmmaWarpSpecializedILi4ENS5_IJNS4_1CILi1EEENSA_ILi4EEESB_EEENS1_32KernelTmaWarpSpecializedPingpongEEENS5_IJNSA_ILi64EEENSA_ILi128EEESH_EEENS_10bfloat16_tENS5_IJlSB_lEEESJ_SK_NS4_8TiledMMAINS4_8MMA_AtomIJNS4_4SM904GMMA28MMA_64x128x16_F32BF16BF16_SSILNSO_5MajorE0ELSQ_0ELNSO_7ScaleInE1ELSR_1EEEEEENS4_6LayoutINS5_IJSB_SB_SB_EEENS5_IJNSA_ILi0EEESW_SW_EEEEENS5_IJNS4_10UnderscoreESZ_SZ_EEEEENS4_23SM90_TMA_LOAD_MULTICASTENS4_14ComposedLayoutINS4_7SwizzleILi3ELi4ELi3EEENS4_18smem_ptr_flag_bitsILi16EEENSU_INS5_IJNSA_ILi8EEESG_EEENS5_IJSG_SB_EEEEEEEvNS4_8identityENS4_13SM90_TMA_LOADES1C_vS1D_EENS_8epilogue10collective6detail29Sm90TmaWarpSpecializedAdapterINS1H_15DefaultEpilogueISJ_SK_SK_NS1G_6thread17LinearCombinationISJ_Li1EffLNS1L_9ScaleType4KindE0ELNS_15FloatRoundStyleE2ESJ_EENS1_15EpilogueDefaultEEEEEvvEEEEvNT_6ParamsE,@"STO_CUDA_ENTRY STV_DEFAULT"
_ZN7cutlass13device_kernelINS_4gemm6kernel13GemmUniversalIN4cute5tupleIJiiiiEEENS1_10collective13CollectiveMmaINS1_34MainloopSm90TmaGmmaWarpSpecializedILi4ENS5_IJNS4_1CILi1EEENSA_ILi4EEESB_EEENS1_32KernelTmaWarpSpecializedPingpongEEENS5_IJNSA_ILi64EEENSA_ILi128EEESH_EEENS_10bfloat16_tENS5_IJlSB_lEEESJ_SK_NS4_8TiledMMAINS4_8MMA_AtomIJNS4_4SM904GMMA28MMA_64x128x16_F32BF16BF16_SSILNSO_5MajorE0ELSQ_0ELNSO_7ScaleInE1ELSR_1EEEEEENS4_6LayoutINS5_IJSB_SB_SB_EEENS5_IJNSA_ILi0EEESW_SW_EEEEENS5_IJNS4_10UnderscoreESZ_SZ_EEEEENS4_23SM90_TMA_LOAD_MULTICASTENS4_14ComposedLayoutINS4_7SwizzleILi3ELi4ELi3EEENS4_18smem_ptr_flag_bitsILi16EEENSU_INS5_IJNSA_ILi8EEESG_EEENS5_IJSG_SB_EEEEEEEvNS4_8identityENS4_13SM90_TMA_LOADES1C_vS1D_EENS_8epilogue10collective6detail29Sm90TmaWarpSpecializedAdapterINS1H_15DefaultEpilogueISJ_SK_SK_NS1G_6thread17LinearCombinationISJ_Li1EffLNS1L_9ScaleType4KindE0ELNS_15FloatRoundStyleE2ESJ_EENS1_15EpilogueDefaultEEEEEvvEEEEvNT_6ParamsE:
[----:B------:R-:W0:Y:S01]  /*0000*/  LDC R1, c[0x0][0x28] ;  /* 0x00000a00ff017b82 */ /* 0x000e220000000800 */
[----:B------:R-:W1:Y:S01]  /*0010*/  S2R R3, SR_TID.X ;  /* 0x0000000000037919 */ /* 0x000e620000002100 */
[----:B------:R-:W-:Y:S01]  /*0020*/  ELECT P0, URZ, PT ;  /* 0x00000000003f782f */ /* 0x000fe20003800000 */
[----:B------:R-:W-:Y:S01]  /*0030*/  BSSY B0, `(.L_x_0) ;  /* 0x0000014000007945 */ /* 0x000fe20003800000 */
[--C-:B-1----:R-:W-:Y:S02]  /*0040*/  SHF.R.U32.HI R0, RZ, 0x5, R3.reuse ;  /* 0x00000005ff007819 */ /* 0x102fe40000011603 */
[----:B------:R-:W-:-:S03]  /*0050*/  SHF.R.U32.HI R5, RZ, 0x7, R3 ;  /* 0x00000007ff057819 */ /* 0x000fc60000011603 */
[----:B------:R-:W1:Y:S02]  /*0060*/  SHFL.IDX PT, R2, R0, RZ, 0x1f ;  /* 0x00001fff00027589 */ /* 0x000e6400000e0000 */
[----:B-1----:R-:W-:Y:S02]  /*0070*/  R2UR UR6, R2 ;  /* 0x00000000020672ca */ /* 0x002fe400000e0000 */
[----:B------:R1:W2:Y:S11]  /*0080*/  SHFL.IDX PT, R2, R5, RZ, 0x1f ;  /* 0x00001fff05027589 */ /* 0x0002b600000e0000 */
[----:B------:R-:W-:-:S02]  /*0090*/  USHF.R.S32.HI UR4, URZ, 0x1f, UR6 ;  /* 0x0000001f3f047899 */ /* 0x000fc40008011406 */
[----:B------:R-:W-:Y:S02]  /*00a0*/  ISETP.NE.OR P0, PT, RZ, UR6, !P0 ;  /* 0x00000006ff007c0c */ /* 0x000fe4000c705670 */
[----:B------:R-:W-:-:S04]  /*00b0*/  ULEA.HI UR4, UR4, UR6, URZ, 0x2 ;  /* 0x0000000604047291 */ /* 0x000fc8000f8f103f */
[----:B------:R-:W-:-:S04]  /*00c0*/  ULOP3.LUT UR4, UR4, 0xfffffffc, URZ, 0xc0, !UPT ;  /* 0xfffffffc04047892 */ /* 0x000fc8000f8ec03f */
[----:B------:R-:W-:-:S03]  /*00d0*/  UIADD3 UR6, UR6, -UR4, URZ ;  /* 0x8000000406067290 */ /* 0x000fc6000fffe03f */
[----:B012---:R-:W-:Y:S09]  /*00e0*/  @P0 BRA `(.L_x_1) ;  /* 0x0000000000200947 */ /* 0x007ff20003800000 */
[----:B------:R-:W-:Y:S02]  /*00f0*/  ULDC.64 UR4, c[0x0][0x198] ;  /* 0x0000660000047ab9 */ /* 0x000fe40000000a00 */
[----:B------:R-:W-:Y:S02]  /*0100*/  UIADD3 UR8, UP0, UR4, 0xf0, URZ ;  /* 0x000000f004087890 */ /* 0x000fe4000ff1e03f */
[----:B------:R-:W-:Y:S02]  /*0110*/  UIADD3 UR4, UP1, UR4, 0x1f0, URZ ;  /* 0x000001f004047890 */ /* 0x000fe4000ff3e03f */
[----:B------:R-:W-:Y:S02]  /*0120*/  UIADD3.X UR9, URZ, UR5, URZ, UP0, !UPT ;  /* 0x000000053f097290 */ /* 0x000fe400087fe43f */
[----:B------:R-:W-:-:S07]  /*0130*/  UIADD3.X UR5, URZ, UR5, URZ, UP1, !UPT ;  /* 0x000000053f057290 */ /* 0x000fce0008ffe43f */
[----:B------:R0:W-:Y:S02]  /*0140*/  UTMACCTL.PF [UR8] ;  /* 0x00000000080079b9 */ /* 0x0001e40008040000 */
[----:B------:R0:W-:Y:S02]  /*0150*/  UTMACCTL.PF [UR4] ;  /* 0x00000000040079b9 */ /* 0x0001e40008040000 */
[----:B0-----:R-:W-:Y:S01]  /*0160*/  NOP ;  /* 0x0000000000007918 */ /* 0x001fe20000000000 */
.L_x_1:
[----:B------:R-:W-:Y:S05]  /*0170*/  BSYNC B0 ;  /* 0x0000000000007941 */ /* 0x000fea0003800000 */
.L_x_0:
[----:B------:R-:W0:Y:S01]  /*0180*/  SHFL.IDX PT, R6, R0, RZ, 0x1f ;  /* 0x00001fff00067589 */ /* 0x000e2200000e0000 */
[----:B------:R-:W-:Y:S01]  /*0190*/  R2UR UR19, R2 ;  /* 0x00000000021372ca */ /* 0x000fe200000e0000 */
[----:B------:R-:W-:Y:S01]  /*01a0*/  UISETP.NE.AND UP0, UPT, UR6, 0x3, UPT ;  /* 0x000000030600788c */ /* 0x000fe2000bf05270 */
[----:B------:R-:W-:-:S03]  /*01b0*/  SHF.R.S32.HI R2, RZ, 0x1f, R3 ;  /* 0x0000001fff027819 */ /* 0x000fc60000011403 */
[----:B------:R-:W-:Y:S01]  /*01c0*/  UISETP.EQ.OR UP0, UPT, UR6, URZ, !UP0 ;  /* 0x0000003f0600728c */ /* 0x000fe2000c702670 */
[----:B------:R-:W-:-:S07]  /*01d0*/  LEA.HI R2, R2, R3, RZ, 0x7 ;  /* 0x0000000302027211 */ /* 0x000fce00078f38ff */
[----:B------:R-:W-:Y:S02]  /*01e0*/  UIADD3 UR14, UR19, -0x1, URZ ;  /* 0xffffffff130e7890 */ /* 0x000fe4000fffe03f */
[----:B------:R-:W-:Y:S02]  /*01f0*/  UISETP.EQ.AND UP0, UPT, UR19, URZ, UP0 ;  /* 0x0000003f1300728c */ /* 0x000fe40008702270 */
[----:B------:R-:W-:Y:S02]  /*0200*/  UISETP.GE.U32.AND UP1, UPT, UR14, 0x2, UPT ;  /* 0x000000020e00788c */ /* 0x000fe4000bf26070 */
[----:B------:R-:W-:Y:S01]  /*0210*/  USEL UR40, URZ, 0x1, !UP0 ;  /* 0x000000013f287887 */ /* 0x000fe2000c000000 */
[----:B0-----:R-:W-:-:S03]  /*0220*/  ISETP.NE.AND P0, PT, R6, RZ, PT ;  /* 0x000000ff0600720c */ /* 0x001fc60003f05270 */
[----:B------:R-:W-:-:S10]  /*0230*/  USEL UR40, UR40, 0x2, UP1 ;  /* 0x0000000228287887 */ /* 0x000fd40008800000 */
[----:B------:R-:W-:Y:S05]  /*0240*/  @P0 BRA `(.L_x_2) ;  /* 0x0000000000580947 */ /* 0x000fea0003800000 */
[----:B------:R-:W0:Y:S01]  /*0250*/  S2UR UR7, SR_CgaCtaId ;  /* 0x00000000000779c3 */ /* 0x000e220000008800 */
[----:B------:R-:W-:Y:S01]  /*0260*/  UMOV UR4, 0x400 ;  /* 0x0000040000047882 */ /* 0x000fe20000000000 */
[----:B------:R-:W-:Y:S01]  /*0270*/  UMOV UR5, 0x1 ;  /* 0x0000000100057882 */ /* 0x000fe20000000000 */
[----:B------:R-:W-:Y:S01]  /*0280*/  UMOV UR8, 0x4 ;  /* 0x0000000400087882 */ /* 0x000fe20000000000 */
[----:B------:R-:W-:Y:S01]  /*0290*/  ELECT P0, URZ, PT ;  /* 0x00000000003f782f */ /* 0x000fe20003800000 */
[----:B------:R-:W-:-:S04]  /*02a0*/  UIADD3 UR8, -UR8, 0x100000, URZ ;  /* 0x0010000008087890 */ /* 0x000fc8000fffe13f */
[----:B------:R-:W-:Y:S02]  /*02b0*/  USHF.L.U32 UR9, UR8, 0xb, URZ ;  /* 0x0000000b08097899 */ /* 0x000fe4000800063f */
[----:B------:R-:W-:Y:S02]  /*02c0*/  USHF.L.U32 UR8, UR8, 0x1, URZ ;  /* 0x0000000108087899 */ /* 0x000fe4000800063f */
[----:B0-----:R-:W-:Y:S02]  /*02d0*/  ULEA UR7, UR7, UR4, 0x18 ;  /* 0x0000000407077291 */ /* 0x001fe4000f8ec03f */
[----:B------:R-:W-:-:S04]  /*02e0*/  UIADD3 UR4, -UR5, 0x100000, URZ ;  /* 0x0010000005047890 */ /* 0x000fc8000fffe13f */
[----:B------:R-:W-:Y:S02]  /*02f0*/  USHF.L.U32 UR5, UR4, 0xb, URZ ;  /* 0x0000000b04057899 */ /* 0x000fe4000800063f */
[----:B------:R-:W-:Y:S01]  /*0300*/  USHF.L.U32 UR4, UR4, 0x1, URZ ;  /* 0x0000000104047899 */ /* 0x000fe2000800063f */
[----:B------:R-:W0:Y:S11]  /*0310*/  FENCE.VIEW.ASYNC.S ;  /* 0x00000000000073c6 */ /* 0x000e360000000000 */
[----:B0-----:R0:W1:Y:S01]  /*0320*/  SYNCS.EXCH.64 URZ, [UR7], UR4 ;  /* 0x00000004073f75b2 */ /* 0x0010620008000100 */
[----:B------:R0:W2:Y:S01]  /*0330*/  SYNCS.EXCH.64 URZ, [UR7+0x20], UR8 ;  /* 0x00002008073f75b2 */ /* 0x0000a20008000100 */
[----:B------:R0:W3:Y:S01]  /*0340*/  SYNCS.EXCH.64 URZ, [UR7+0x8], UR4 ;  /* 0x00000804073f75b2 */ /* 0x0000e20008000100 */
[----:B------:R0:W4:Y:S01]  /*0350*/  SYNCS.EXCH.64 URZ, [UR7+0x28], UR8 ;  /* 0x00002808073f75b2 */ /* 0x0001220008000100 */
[----:B------:R0:W0:Y:S01]  /*0360*/  SYNCS.EXCH.64 URZ, [UR7+0x10], UR4 ;  /* 0x00001004073f75b2 */ /* 0x0000220008000100 */
[----:B------:R0:W0:Y:S01]  /*0370*/  SYNCS.EXCH.64 URZ, [UR7+0x30], UR8 ;  /* 0x00003008073f75b2 */ /* 0x0000220008000100 */
[----:B------:R0:W0:Y:S01]  /*0380*/  SYNCS.EXCH.64 URZ, [UR7+0x18], UR4 ;  /* 0x00001804073f75b2 */ /* 0x0000220008000100 */
[----:B------:R0:W0:Y:S01]  /*0390*/  SYNCS.EXCH.64 URZ, [UR7+0x38], UR8 ;  /* 0x00003808073f75b2 */ /* 0x0000220008000100 */
[----:B------:R-:W-:Y:S01]  /*03a0*/  NOP ;  /* 0x0000000000007918 */ /* 0x000fe20000000000 */
.L_x_2:
[----:B------:R-:W5:Y:S01]  /*03b0*/  SHFL.IDX PT, R10, R0, RZ, 0x1f ;  /* 0x00001fff000a7589 */ /* 0x000f6200000e0000 */
[----:B------:R-:W1:Y:S01]  /*03c0*/  S2UR UR15, SR_CTAID.X ;  /* 0x00000000000f79c3 */ /* 0x000e620000002500 */
[----:B------:R-:W-:Y:S02]  /*03d0*/  ELECT P0, URZ, PT ;  /* 0x00000000003f782f */ /* 0x000fe40003800000 */
[----:B------:R-:W-:Y:S01]  /*03e0*/  SHF.R.S32.HI R11, RZ, 0x1f, R6 ;  /* 0x0000001fff0b7819 */ /* 0x000fe20000011406 */
[----:B------:R1:W2:Y:S01]  /*03f0*/  SHFL.IDX PT, R8, R0, RZ, 0x1f ;  /* 0x00001fff00087589 */ /* 0x0002a200000e0000 */
[----:B------:R-:W-:Y:S02]  /*0400*/  ELECT P1, URZ, PT ;  /* 0x00000000003f782f */ /* 0x000fe40003820000 */
[----:B------:R-:W-:Y:S01]  /*0410*/  LOP3.LUT R2, R2, 0xffffff80, RZ, 0xc0, !PT ;  /* 0xffffff8002027812 */ /* 0x000fe200078ec0ff */
[----:B0-----:R-:W-:Y:S01]  /*0420*/  ULDC UR4, c[0x0][0x150] ;  /* 0x0000540000047ab9 */ /* 0x001fe20000000800 */
[----:B------:R-:W-:Y:S01]  /*0430*/  LEA.HI R11, R11, R6, RZ, 0x2 ;  /* 0x000000060b0b7211 */ /* 0x000fe200078f10ff */
[----:B------:R-:W0:Y:S01]  /*0440*/  S2UR UR8, SR_CTAID.Y ;  /* 0x00000000000879c3 */ /* 0x000e220000002600 */
[----:B------:R-:W-:Y:S01]  /*0450*/  NOP ;  /* 0x0000000000007918 */ /* 0x000fe20000000000 */
[----:B------:R-:W-:Y:S01]  /*0460*/  IMAD.IADD R4, R3, 0x1, -R2 ;  /* 0x0000000103047824 */ /* 0x000fe200078e0a02 */
[----:B------:R-:W-:Y:S01]  /*0470*/  LOP3.LUT R11, R11, 0x3ffffffc, RZ, 0xc0, !PT ;  /* 0x3ffffffc0b0b7812 */ /* 0x000fe200078ec0ff */
[----:B------:R-:W-:Y:S01]  /*0480*/  NOP ;  /* 0x0000000000007918 */ /* 0x000fe20000000000 */
[----:B------:R-:W-:Y:S01]  /*0490*/  ULDC UR17, c[0x0][0x148] ;  /* 0x0000520000117ab9 */ /* 0x000fe20000000800 */
[----:B------:R-:W-:Y:S01]  /*04a0*/  UMOV UR20, 0x80 ;  /* 0x0000008000147882 */ /* 0x000fe20000000000 */
[----:B------:R-:W-:Y:S01]  /*04b0*/  SHF.R.S32.HI R9, RZ, 0x1f, R4 ;  /* 0x0000001fff097819 */ /* 0x000fe20000011404 */
[----:B------:R-:W-:Y:S01]  /*04c0*/  IMAD.IADD R11, R6, 0x1, -R11 ;  /* 0x00000001060b7824 */ /* 0x000fe200078e0a0b */
[----:B------:R-:W-:Y:S01]  /*04d0*/  ULDC UR12, c[0x0][0x144] ;  /* 0x00005100000c7ab9 */ /* 0x000fe20000000800 */
[----:B------:R-:W3:Y:S01]  /*04e0*/  SHFL.IDX PT, R5, R5, RZ, 0x1f ;  /* 0x00001fff05057589 */ /* 0x000ee200000e0000 */
[----:B------:R-:W-:-:S02]  /*04f0*/  LEA.HI R2, R9, R4, RZ, 0x3 ;  /* 0x0000000409027211 */ /* 0x000fc400078f18ff */
[----:B------:R-:W-:Y:S02]  /*0500*/  ISETP.NE.AND P3, PT, RZ, UR19, PT ;  /* 0x00000013ff007c0c */ /* 0x000fe4000bf65270 */
[----:B-----5:R-:W-:Y:S02]  /*0510*/  ISETP.NE.OR P0, PT, R10, RZ, !P0 ;  /* 0x000000ff0a00720c */ /* 0x020fe40004705670 */
[----:B-1----:R-:W-:Y:S02]  /*0520*/  I2FP.F32.U32 R0, UR15 ;  /* 0x0000000f00007c45 */ /* 0x002fe40008201000 */
[----:B--2---:R-:W-:Y:S02]  /*0530*/  ISETP.NE.OR P1, PT, R8, RZ, !P1 ;  /* 0x000000ff0800720c */ /* 0x004fe40004f25670 */
[----:B------:R-:W-:Y:S01]  /*0540*/  SHF.R.S32.HI R7, RZ, 0x3, R2 ;  /* 0x00000003ff077819 */ /* 0x000fe20000011402 */
[----:B------:R-:W-:Y:S01]  /*0550*/  FMUL R0, R0, UR4 ;  /* 0x0000000400007c20 */ /* 0x000fe20008400000 */
[----:B------:R-:W-:Y:S01]  /*0560*/  ULDC UR4, c[0x0][0x154] ;  /* 0x0000550000047ab9 */ /* 0x000fe20000000800 */
[----:B0-----:R-:W-:-:S02]  /*0570*/  I2FP.F32.U32 R6, UR8 ;  /* 0x0000000800067c45 */ /* 0x001fc40008201000 */
[----:B------:R-:W-:Y:S02]  /*0580*/  SHF.R.S32.HI R2, RZ, 0x1f, R2 ;  /* 0x0000001fff027819 */ /* 0x000fe40000011402 */
[----:B------:R-:W-:Y:S01]  /*0590*/  VOTEU.ALL UP2, P0 ;  /* 0x00000000003f7886 */ /* 0x000fe20000040000 */
[----:B------:R-:W-:Y:S01]  /*05a0*/  FMUL R6, R6, UR4 ;  /* 0x0000000406067c20 */ /* 0x000fe20008400000 */
[----:B------:R-:W0:Y:S01]  /*05b0*/  F2I.U32.TRUNC.NTZ R0, R0 ;  /* 0x0000000000007305 */ /* 0x000e22000020f000 */
[----:B------:R-:W-:Y:S01]  /*05c0*/  LEA.HI R2, R2, R7, RZ, 0x2 ;  /* 0x0000000702027211 */ /* 0x000fe200078f10ff */
[----:B------:R-:W-:Y:S01]  /*05d0*/  VOTEU.ALL UP3, P1 ;  /* 0x00000000003f7886 */ /* 0x000fe20000860000 */
[----:B------:R-:W1:Y:S01]  /*05e0*/  @!UP2 S2UR UR11, SR_CgaCtaId ;  /* 0x00000000000ba9c3 */ /* 0x000e620000008800 */
[----:B------:R-:W-:Y:S01]  /*05f0*/  UMOV UR4, 0x20 ;  /* 0x0000002000047882 */ /* 0x000fe20000000000 */
[----:B------:R-:W-:Y:S01]  /*0600*/  LOP3.LUT R2, R2, 0xfffffffc, RZ, 0xc0, !PT ;  /* 0xfffffffc02027812 */ /* 0x000fe200078ec0ff */
[----:B------:R-:W-:Y:S01]  /*0610*/  @!UP2 UMOV UR10, 0x400 ;  /* 0x00000400000aa882 */ /* 0x000fe20000000000 */
[----:B------:R-:W-:-:S04]  /*0620*/  @!UP2 UIADD3 UR4, -UR4, 0x100000, URZ ;  /* 0x001000000404a890 */ /* 0x000fc8000fffe13f */
[----:B------:R-:W-:Y:S02]  /*0630*/  @!UP2 USHF.L.U32 UR5, UR4, 0xb, URZ ;  /* 0x0000000b0405a899 */ /* 0x000fe4000800063f */
[----:B------:R-:W-:Y:S01]  /*0640*/  @!UP2 USHF.L.U32 UR4, UR4, 0x1, URZ ;  /* 0x000000010404a899 */ /* 0x000fe2000800063f */
[----:B------:R-:W2:Y:S01]  /*0650*/  F2I.U32.TRUNC.NTZ R6, R6 ;  /* 0x0000000600067305 */ /* 0x000ea2000020f000 */
[----:B------:R-:W-:Y:S01]  /*0660*/  VOTEU.ALL UP0, P0 ;  /* 0x00000000003f7886 */ /* 0x000fe20000000000 */
[----:B------:R-:W-:Y:S01]  /*0670*/  IMAD.IADD R2, R7, 0x1, -R2 ;  /* 0x0000000107027824 */ /* 0x000fe200078e0a02 */
[----:B------:R-:W5:Y:S01]  /*0680*/  @!UP3 S2UR UR18, SR_CgaCtaId ;  /* 0x000000000012b9c3 */ /* 0x000f620000008800 */
[----:B------:R-:W-:Y:S01]  /*0690*/  VOTEU.ALL UP1, P0 ;  /* 0x00000000003f7886 */ /* 0x000fe20000020000 */
[----:B------:R-:W-:Y:S01]  /*06a0*/  @!UP3 UMOV UR16, 0x400 ;  /* 0x000004000010b882 */ /* 0x000fe20000000000 */
[----:B------:R-:W-:Y:S01]  /*06b0*/  IMAD R2, R11, 0x4, R2 ;  /* 0x000000040b027824 */ /* 0x000fe200078e0202 */
[----:B0-----:R-:W-:Y:S01]  /*06c0*/  R2UR UR7, R0 ;  /* 0x00000000000772ca */ /* 0x001fe200000e0000 */
[----:B------:R-:W-:Y:S01]  /*06d0*/  VOTEU.ALL UP4, P1 ;  /* 0x00000000003f7886 */ /* 0x000fe20000880000 */
[----:B------:R-:W-:Y:S01]  /*06e0*/  VOTEU.ALL UP5, P1 ;  /* 0x00000000003f7886 */ /* 0x000fe200008a0000 */
[----:B------:R-:W-:Y:S01]  /*06f0*/  IMAD.SHL.U32 R7, R2, 0x4, RZ ;  /* 0x0000000402077824 */ /* 0x000fe200078e00ff */
[----:B------:R-:W0:Y:S01]  /*0700*/  LDC R0, c[0x0][0x140] ;  /* 0x00005000ff007b82 */ /* 0x000e220000000800 */
[----:B------:R-:W-:-:S02]  /*0710*/  LOP3.LUT P0, RZ, R4, 0x7, RZ, 0xc0, !PT ;  /* 0x0000000704ff7812 */ /* 0x000fc4000780c0ff */
[----:B--2---:R-:W-:Y:S02]  /*0720*/  R2UR UR9, R6 ;  /* 0x00000000060972ca */ /* 0x004fe400000e0000 */
[----:B------:R-:W-:Y:S01]  /*0730*/  LOP3.LUT R22, R2, 0xc, R7, 0x78, !PT ;  /* 0x0000000c02167812 */ /* 0x000fe200078e7807 */
[----:B-1----:R-:W-:Y:S02]  /*0740*/  @!UP2 ULEA UR13, UR11, UR10, 0x18 ;  /* 0x0000000a0b0da291 */ /* 0x002fe4000f8ec03f */
[----:B------:R-:W-:-:S04]  /*0750*/  @!UP3 UIADD3 UR10, -UR20, 0x100000, URZ ;  /* 0x00100000140ab890 */ /* 0x000fc8000fffe13f */
[----:B------:R-:W-:Y:S02]  /*0760*/  @!UP3 USHF.L.U32 UR11, UR10, 0xb, URZ ;  /* 0x0000000b0a0bb899 */ /* 0x000fe4000800063f */
[----:B------:R-:W-:Y:S01]  /*0770*/  @!UP3 USHF.L.U32 UR10, UR10, 0x1, URZ ;  /* 0x000000010a0ab899 */ /* 0x000fe2000800063f */
[----:B------:R-:W-:Y:S01]  /*0780*/  ISETP.LT.U32.AND P0, PT, R22, 0x4, !P0 ;  /* 0x000000041600780c */ /* 0x000fe20004701070 */
[----:B------:R-:W-:Y:S01]  /*0790*/  UIADD3 UR7, -UR7, URZ, URZ ;  /* 0x0000003f07077290 */ /* 0x000fe2000fffe13f */
[----:B------:R-:W-:Y:S01]  /*07a0*/  VOTEU.ALL UP2, P1 ;  /* 0x00000000003f7886 */ /* 0x000fe20000840000 */
[----:B-----5:R-:W-:Y:S02]  /*07b0*/  @!UP3 ULEA UR16, UR18, UR16, 0x18 ;  /* 0x000000101210b291 */ /* 0x020fe4000f8ec03f */
[----:B------:R-:W-:Y:S01]  /*07c0*/  UIADD3 UR9, -UR9, URZ, URZ ;  /* 0x0000003f09097290 */ /* 0x000fe2000fffe13f */
[----:B------:R-:W1:Y:S02]  /*07d0*/  FENCE.VIEW.ASYNC.S ;  /* 0x00000000000073c6 */ /* 0x000e640000000000 */
[----:B-1----:R-:W1:Y:S01]  /*07e0*/  @!UP0 SYNCS.EXCH.64 URZ, [UR13+0x70], UR4 ;  /* 0x000070040d3f85b2 */ /* 0x002e620008000100 */
[----:B------:R-:W-:Y:S01]  /*07f0*/  UIMAD UR7, UR12, UR7, UR15 ;  /* 0x000000070c0772a4 */ /* 0x000fe2000f8e020f */
[----:B------:R-:W-:Y:S01]  /*0800*/  VOTEU.ALL UP3, P1 ;  /* 0x00000000003f7886 */ /* 0x000fe20000860000 */
[----:B0-----:R-:W-:Y:S01]  /*0810*/  ISETP.EQ.U32.AND P2, PT, R0, 0x1, PT ;  /* 0x000000010000780c */ /* 0x001fe20003f42070 */
[----:B------:R0:W2:Y:S01]  /*0820*/  @!UP1 SYNCS.EXCH.64 URZ, [UR13+0x78], UR4 ;  /* 0x000078040d3f95b2 */ /* 0x0000a20008000100 */
[----:B------:R-:W-:Y:S01]  /*0830*/  NOP ;  /* 0x0000000000007918 */ /* 0x000fe20000000000 */
[----:B0-----:R-:W-:Y:S01]  /*0840*/  UIMAD UR4, UR17, UR9, UR8 ;  /* 0x00000009110472a4 */ /* 0x001fe2000f8e0208 */
[----:B------:R0:W0:Y:S05]  /*0850*/  @!UP2 SYNCS.EXCH.64 URZ, [UR16+0x50], UR10 ;  /* 0x0000500a103fa5b2 */ /* 0x00002a0008000100 */
[----:B------:R-:W-:-:S04]  /*0860*/  ISETP.NE.AND P1, PT, R22, UR4, PT ;  /* 0x0000000416007c0c */ /* 0x000fc8000bf25270 */
[----:B------:R-:W-:-:S04]  /*0870*/  ISETP.EQ.OR P1, PT, RZ, UR7, !P1 ;  /* 0x00000007ff007c0c */ /* 0x000fc8000cf22670 */
[----:B------:R-:W-:-:S04]  /*0880*/  PLOP3.LUT P0, PT, P0, P1, PT, 0x80, 0x0 ;  /* 0x000000000000781c */ /* 0x000fc80000703070 */
[----:B------:R-:W-:Y:S01]  /*0890*/  P2R R99, PR, RZ, 0x1 ;  /* 0x00000001ff637803 */ /* 0x000fe20000000000 */
[----:B------:R0:W0:Y:S01]  /*08a0*/  @!UP3 SYNCS.EXCH.64 URZ, [UR16+0x58], UR10 ;  /* 0x0000580a103fb5b2 */ /* 0x0000220008000100 */
[----:B------:R0:W0:Y:S01]  /*08b0*/  @!UP4 SYNCS.EXCH.64 URZ, [UR16+0x60], UR10 ;  /* 0x0000600a103fc5b2 */ /* 0x0000220008000100 */
[----:B------:R0:W0:Y:S01]  /*08c0*/  @!UP5 SYNCS.EXCH.64 URZ, [UR16+0x68], UR10 ;  /* 0x0000680a103fd5b2 */ /* 0x0000220008000100 */
[----:B------:R-:W-:Y:S01]  /*08d0*/  NOP ;  /* 0x0000000000007918 */ /* 0x000fe20000000000 */
[----:B-123--:R-:W-:Y:S05]  /*08e0*/  @!P2 BRA `(.L_x_3) ;  /* 0x000000000008a947 */ /* 0x00efea0003800000 */
[----:B0---4-:R-:W-:Y:S01]  /*08f0*/  UCGABAR_ARV ;  /* 0x00000000000079c7 */ /* 0x011fe20008000000 */
[----:B------:R-:W-:Y:S05]  /*0900*/  BRA `(.L_x_4) ;  /* 0x0000000000047947 */ /* 0x000fea0003800000 */
.L_x_3:
[----:B0---4-:R-:W-:Y:S01]  /*0910*/  NOP ;  /* 0x0000000000007918 */ /* 0x011fe20000000000 */
.L_x_4:
[----:B------:R-:W-:Y:S01]  /*0920*/  ULDC.64 UR4, c[0x0][0x598] ;  /* 0x0001660000047ab9 */ /* 0x000fe20000000a00 */
[----:B------:R-:W-:Y:S01]  /*0930*/  ULDC.64 UR54, c[0x0][0x208] ;  /* 0x0000820000367ab9 */ /* 0x000fe20000000a00 */
[----:B------:R-:W-:-:S04]  /*0940*/  ISETP.NE.U32.AND P0, PT, RZ, UR4, PT ;  /* 0x00000004ff007c0c */ /* 0x000fc8000bf05070 */
[----:B------:R-:W-:-:S13]  /*0950*/  ISETP.NE.AND.EX P0, PT, RZ, UR5, PT, P0 ;  /* 0x00000005ff007c0c */ /* 0x000fda000bf05300 */
[----:B------:R-:W-:Y:S05]  /*0960*/  @!P0 BRA `(.L_x_5) ;  /* 0x00000000001c8947 */ /* 0x000fea0003800000 */
[----:B------:R-:W0:Y:S02]  /*0970*/  LDC.64 R6, c[0x0][0x598] ;  /* 0x00016600ff067b82 */ /* 0x000e240000000a00 */
[----:B0-----:R-:W2:Y:S02]  /*0980*/  LDG.E.64 R6, desc[UR54][R6.64] ;  /* 0x0000003606067981 */ /* 0x001ea4000c1e1b00 */
[----:B--2---:R-:W-:-:S04]  /*0990*/  ISETP.NE.U32.AND P0, PT, R6, RZ, PT ;  /* 0x000000ff0600720c */ /* 0x004fc80003f05070 */
[----:B------:R-:W-:-:S13]  /*09a0*/  ISETP.NE.AND.EX P0, PT, R7, RZ, PT, P0 ;  /* 0x000000ff0700720c */ /* 0x000fda0003f05300 */
[----:B------:R-:W-:Y:S05]  /*09b0*/  @!P0 BRA `(.L_x_5) ;  /* 0x0000000000088947 */ /* 0x000fea0003800000 */
[----:B------:R0:W5:Y:S01]  /*09c0*/  LD.E R23, desc[UR54][R6.64] ;  /* 0x0000003606177980 */ /* 0x000162000c101900 */
[----:B------:R-:W-:Y:S05]  /*09d0*/  BRA `(.L_x_6) ;  /* 0x0000000000247947 */ /* 0x000fea0003800000 */
.L_x_5:
[----:B------:R-:W-:Y:S02]  /*09e0*/  ULDC.64 UR4, c[0x0][0x588] ;  /* 0x0001620000047ab9 */ /* 0x000fe40000000a00 */
[----:B------:R-:W-:-:S04]  /*09f0*/  ISETP.NE.U32.AND P0, PT, RZ, UR4, PT ;  /* 0x00000004ff007c0c */ /* 0x000fc8000bf05070 */
[----:B------:R-:W-:-:S13]  /*0a00*/  ISETP.NE.AND.EX P0, PT, RZ, UR5, PT, P0 ;  /* 0x00000005ff007c0c */ /* 0x000fda000bf05300 */
[----:B------:R-:W-:Y:S05]  /*0a10*/  @!P0 BRA `(.L_x_7) ;  /* 0x00000000000c8947 */ /* 0x000fea0003800000 */
[----:B------:R-:W0:Y:S02]  /*0a20*/  LDC.64 R6, c[0x0][0x588] ;  /* 0x00016200ff067b82 */ /* 0x000e240000000a00 */
[----:B0-----:R1:W5:Y:S01]  /*0a30*/  LDG.E R23, desc[UR54][R6.64] ;  /* 0x0000003606177981 */ /* 0x001362000c1e1900 */
[----:B------:R-:W-:Y:S05]  /*0a40*/  BRA `(.L_x_6) ;  /* 0x0000000000087947 */ /* 0x000fea0003800000 */
.L_x_7:
[----:B------:R-:W-:Y:S02]  /*0a50*/  ULDC UR4, c[0x0][0x580] ;  /* 0x0001600000047ab9 */ /* 0x000fe40000000800 */
[----:B------:R-:W-:-:S07]  /*0a60*/  IMAD.U32 R23, RZ, RZ, UR4 ;  /* 0x00000004ff177e24 */ /* 0x000fce000f8e00ff */
.L_x_6:
[----:B------:R-:W-:Y:S02]  /*0a70*/  ULDC.64 UR4, c[0x0][0x5a0] ;  /* 0x0001680000047ab9 */ /* 0x000fe40000000a00 */
[----:B------:R-:W-:-:S04]  /*0a80*/  ISETP.NE.U32.AND P0, PT, RZ, UR4, PT ;  /* 0x00000004ff007c0c */ /* 0x000fc8000bf05070 */
[----:B------:R-:W-:-:S13]  /*0a90*/  ISETP.NE.AND.EX P0, PT, RZ, UR5, PT, P0 ;  /* 0x00000005ff007c0c */ /* 0x000fda000bf05300 */
[----:B------:R-:W-:Y:S05]  /*0aa0*/  @!P0 BRA `(.L_x_8) ;  /* 0x00000000001c8947 */ /* 0x000fea0003800000 */
[----:B01----:R-:W0:Y:S02]  /*0ab0*/  LDC.64 R6, c[0x0][0x5a0] ;  /* 0x00016800ff067b82 */ /* 0x003e240000000a00 */
[----:B0-----:R-:W2:Y:S02]  /*0ac0*/  LDG.E.64 R6, desc[UR54][R6.64] ;  /* 0x0000003606067981 */ /* 0x001ea4000c1e1b00 */
[----:B--2---:R-:W-:-:S04]  /*0ad0*/  ISETP.NE.U32.AND P0, PT, R6, RZ, PT ;  /* 0x000000ff0600720c */ /* 0x004fc80003f05070 */
[----:B------:R-:W-:-:S13]  /*0ae0*/  ISETP.NE.AND.EX P0, PT, R7, RZ, PT, P0 ;  /* 0x000000ff0700720c */ /* 0x000fda0003f05300 */
[----:B------:R-:W-:Y:S05]  /*0af0*/  @!P0 BRA `(.L_x_8) ;  /* 0x0000000000088947 */ /* 0x000fea0003800000 */
[----:B------:R0:W5:Y:S01]  /*0b00*/  LD.E R88, desc[UR54][R6.64] ;  /* 0x0000003606587980 */ /* 0x000162000c101900 */
[----:B------:R-:W-:Y:S05]  /*0b10*/  BRA `(.L_x_9) ;  /* 0x0000000000247947 */ /* 0x000fea0003800000 */
.L_x_8:
[----:B------:R-:W-:Y:S02]  /*0b20*/  ULDC.64 UR4, c[0x0][0x590] ;  /* 0x0001640000047ab9 */ /* 0x000fe40000000a00 */
[----:B------:R-:W-:-:S04]  /*0b30*/  ISETP.NE.U32.AND P0, PT, RZ, UR4, PT ;  /* 0x00000004ff007c0c */ /* 0x000fc8000bf05070 */
[----:B------:R-:W-:-:S13]  /*0b40*/  ISETP.NE.AND.EX P0, PT, RZ, UR5, PT, P0 ;  /* 0x00000005ff007c0c */ /* 0x000fda000bf05300 */
[----:B------:R-:W-:Y:S05]  /*0b50*/  @!P0 BRA `(.L_x_10) ;  /* 0x00000000000c8947 */ /* 0x000fea0003800000 */
[----:B------:R-:W2:Y:S02]  /*0b60*/  LDC.64 R88, c[0x0][0x590] ;  /* 0x00016400ff587b82 */ /* 0x000ea40000000a00 */
[----:B--2---:R2:W5:Y:S01]  /*0b70*/  LDG.E R88, desc[UR54][R88.64] ;  /* 0x0000003658587981 */ /* 0x004562000c1e1900 */
[----:B------:R-:W-:Y:S05]  /*0b80*/  BRA `(.L_x_9) ;  /* 0x0000000000087947 */ /* 0x000fea0003800000 */
.L_x_10:
[----:B------:R-:W-:Y:S02]  /*0b90*/  ULDC UR4, c[0x0][0x584] ;  /* 0x0001610000047ab9 */ /* 0x000fe40000000800 */
[----:B------:R-:W-:-:S07]  /*0ba0*/  IMAD.U32 R88, RZ, RZ, UR4 ;  /* 0x00000004ff587e24 */ /* 0x000fce000f8e00ff */
.L_x_9:
[----:B------:R-:W-:Y:S01]  /*0bb0*/  ULDC UR4, c[0x0][0x65c] ;  /* 0x0001970000047ab9 */ /* 0x000fe20000000800 */
[----:B01----:R-:W0:Y:S01]  /*0bc0*/  LDC.64 R6, c[0x0][0x650] ;  /* 0x00019400ff067b82 */ /* 0x003e220000000a00 */
[----:B------:R-:W-:Y:S01]  /*0bd0*/  UISETP.NE.AND UP2, UPT, UR4, 0x1, UPT ;  /* 0x000000010400788c */ /* 0x000fe2000bf45270 */
[----:B------:R-:W-:Y:S01]  /*0be0*/  IMAD.MOV.U32 R18, RZ, RZ, -0x1 ;  /* 0xffffffffff127424 */ /* 0x000fe200078e00ff */
[----:B------:R-:W-:Y:S01]  /*0bf0*/  UISETP.NE.AND UP0, UPT, UR19, 0x2, UPT ;  /* 0x000000021300788c */ /* 0x000fe2000bf05270 */
[----:B------:R-:W-:Y:S01]  /*0c00*/  IMAD.MOV.U32 R2, RZ, RZ, -0x1 ;  /* 0xffffffffff027424 */ /* 0x000fe200078e00ff */
[----:B------:R-:W-:Y:S01]  /*0c10*/  UP2UR UR38, UPR, URZ, 0x4 ;  /* 0x000000043f267883 */ /* 0x000fe20008000000 */
[----:B------:R-:W-:-:S06]  /*0c20*/  IMAD.MOV.U32 R19, RZ, RZ, -0x1 ;  /* 0xffffffffff137424 */ /* 0x000fcc00078e00ff */
[----:B------:R-:W-:Y:S01]  /*0c30*/  @UP2 ULDC UR12, c[0x0][0x10] ;  /* 0x00000400000c2ab9 */ /* 0x000fe20000000800 */
[----:B------:R-:W-:Y:S01]  /*0c40*/  @UP2 UMOV UR4, UR8 ;  /* 0x0000000800042c82 */ /* 0x000fe20008000000 */
[----:B------:R-:W-:Y:S01]  /*0c50*/  @UP2 UMOV UR5, URZ ;  /* 0x0000003f00052c82 */ /* 0x000fe20008000000 */
[----:B------:R-:W-:Y:S01]  /*0c60*/  @!UP2 ULDC UR16, c[0x0][0xc] ;  /* 0x000003000010aab9 */ /* 0x000fe20000000800 */
[----:B------:R-:W-:Y:S01]  /*0c70*/  @UP2 UIMAD.WIDE.U32 UR12, UR15, UR12, UR4 ;  /* 0x0000000c0f0c22a5 */ /* 0x000fe2000f8e0004 */
[----:B------:R-:W-:Y:S02]  /*0c80*/  ULDC UR10, c[0x0][0xc] ;  /* 0x00000300000a7ab9 */ /* 0x000fe40000000800 */
[----:B------:R-:W-:Y:S01]  /*0c90*/  @UP2 UMOV UR4, URZ ;  /* 0x0000003f00042c82 */ /* 0x000fe20008000000 */
[----:B------:R-:W-:Y:S01]  /*0ca0*/  UMOV UR5, URZ ;  /* 0x0000003f00057c82 */ /* 0x000fe20008000000 */
[----:B------:R-:W-:Y:S01]  /*0cb0*/  @UP2 UIADD3 UR18, UR13, UR4, URZ ;  /* 0x000000040d122290 */ /* 0x000fe2000fffe03f */
[----:B------:R-:W-:-:S02]  /*0cc0*/  ULDC UR11, c[0x0][0x10] ;  /* 0x00000400000b7ab9 */ /* 0x000fc40000000800 */
[----:B------:R-:W-:Y:S01]  /*0cd0*/  UMOV UR4, UR15 ;  /* 0x0000000f00047c82 */ /* 0x000fe20008000000 */
[----:B------:R-:W-:Y:S02]  /*0ce0*/  UIMAD.WIDE.U32 UR10, UR10, UR11, URZ ;  /* 0x0000000b0a0a72a5 */ /* 0x000fe4000f8e003f */
[----:B------:R-:W-:Y:S01]  /*0cf0*/  @!UP2 UIMAD.WIDE.U32 UR4, UR8, UR16, UR4 ;  /* 0x000000100804a2a5 */ /* 0x000fe2000f8e0004 */
[----:B------:R-:W-:Y:S02]  /*0d00*/  ULDC UR13, c[0x0][0x14] ;  /* 0x00000500000d7ab9 */ /* 0x000fe40000000800 */
[----:B------:R-:W-:Y:S02]  /*0d10*/  UIMAD.WIDE.U32 UR52, UR10, UR13, URZ ;  /* 0x0000000d0a3472a5 */ /* 0x000fe4000f8e003f */
[----:B------:R-:W-:Y:S02]  /*0d20*/  UIMAD UR39, UR11, UR13, URZ ;  /* 0x0000000d0b2772a4 */ /* 0x000fe4000f8e023f */
[----:B------:R-:W-:Y:S01]  /*0d30*/  @!UP2 UMOV UR12, UR4 ;  /* 0x00000004000cac82 */ /* 0x000fe20008000000 */
[----:B------:R-:W-:Y:S01]  /*0d40*/  @!UP2 UMOV UR18, UR5 ;  /* 0x000000050012ac82 */ /* 0x000fe20008000000 */
[----:B------:R-:W-:-:S02]  /*0d50*/  UIADD3 UR39, UR53, UR39, URZ ;  /* 0x0000002735277290 */ /* 0x000fc4000fffe03f */
[----:B------:R-:W-:-:S04]  /*0d60*/  UIADD3 UR4, UP1, UR12, UR52, URZ ;  /* 0x000000340c047290 */ /* 0x000fc8000ff3e03f */
[----:B------:R-:W-:Y:S02]  /*0d70*/  UIADD3.X UR5, UR18, UR39, URZ, UP1, !UPT ;  /* 0x0000002712057290 */ /* 0x000fe40008ffe43f */
[----:B------:R-:W-:Y:S02]  /*0d80*/  USEL UR4, UR4, UR12, !UP0 ;  /* 0x0000000c04047287 */ /* 0x000fe4000c000000 */
[----:B------:R-:W-:-:S04]  /*0d90*/  USEL UR5, UR5, UR18, !UP0 ;  /* 0x0000001205057287 */ /* 0x000fc8000c000000 */
[----:B0-----:R-:W-:Y:S01]  /*0da0*/  ISETP.LE.U32.AND P0, PT, R6, UR4, PT ;  /* 0x0000000406007c0c */ /* 0x001fe2000bf03070 */
[----:B------:R-:W-:Y:S02]  /*0db0*/  IMAD.U32 R16, RZ, RZ, UR4 ;  /* 0x00000004ff107e24 */ /* 0x000fe4000f8e00ff */
[----:B------:R-:W-:Y:S02]  /*0dc0*/  IMAD.U32 R0, RZ, RZ, UR5 ;  /* 0x00000005ff007e24 */ /* 0x000fe4000f8e00ff */
[----:B------:R-:W-:-:S03]  /*0dd0*/  IMAD.U32 R17, RZ, RZ, UR5 ;  /* 0x00000005ff117e24 */ /* 0x000fc6000f8e00ff */
[----:B------:R-:W-:Y:S02]  /*0de0*/  ISETP.GE.U32.AND.EX P0, PT, R0, R7, PT, P0 ;  /* 0x000000070000720c */ /* 0x000fe40003f06100 */
[----:B------:R-:W-:-:S11]  /*0df0*/  PRMT R0, RZ, 0x7610, R0 ;  /* 0x00007610ff007816 */ /* 0x000fd60000000000 */
[----:B------:R-:W-:Y:S05]  /*0e00*/  @P0 BRA `(.L_x_11) ;  /* 0x0000000400500947 */ /* 0x000fea0003800000 */
[----:B------:R-:W-:Y:S01]  /*0e10*/  ULDC.64 UR18, c[0x0][0x628] ;  /* 0x00018a0000127ab9 */ /* 0x000fe20000000a00 */
[C---:B------:R-:W-:Y:S01]  /*0e20*/  R2UR UR20, R16.reuse ;  /* 0x00000000101472ca */ /* 0x040fe200000e0000 */
[----:B------:R-:W-:Y:S01]  /*0e30*/  ULDC UR16, c[0x0][0x630] ;  /* 0x00018c0000107ab9 */ /* 0x000fe20000000800 */
[----:B------:R-:W-:Y:S02]  /*0e40*/  ISETP.NE.U32.AND P0, PT, RZ, UR18, PT ;  /* 0x00000012ff007c0c */ /* 0x000fe4000bf05070 */
[----:B------:R-:W-:Y:S02]  /*0e50*/  R2UR UR4, R16 ;  /* 0x00000000100472ca */ /* 0x000fe400000e0000 */
[----:B------:R-:W-:Y:S02]  /*0e60*/  ISETP.NE.AND.EX P0, PT, RZ, UR19, PT, P0 ;  /* 0x00000013ff007c0c */ /* 0x000fe4000bf05300 */
[----:B------:R-:W-:-:S11]  /*0e70*/  R2UR UR5, R17 ;  /* 0x00000000110572ca */ /* 0x000fd600000e0000 */
[----:B------:R-:W-:Y:S05]  /*0e80*/  @!P0 BRA `(.L_x_12) ;  /* 0x0000000000308947 */ /* 0x000fea0003800000 */
[----:B------:R-:W-:Y:S01]  /*0e90*/  R2UR UR4, R16 ;  /* 0x00000000100472ca */ /* 0x000fe200000e0000 */
[----:B------:R-:W-:Y:S01]  /*0ea0*/  ULDC UR12, c[0x0][0x634] ;  /* 0x00018d00000c7ab9 */ /* 0x000fe20000000800 */
[----:B------:R-:W-:-:S11]  /*0eb0*/  R2UR UR15, R17 ;  /* 0x00000000110f72ca */ /* 0x000fd600000e0000 */
[----:B------:R-:W-:-:S04]  /*0ec0*/  UIADD3 UR12, UP1, UR4, UR12, URZ ;  /* 0x0000000c040c7290 */ /* 0x000fc8000ff3e03f */
[----:B------:R-:W-:-:S04]  /*0ed0*/  UIADD3.X UR15, URZ, UR15, URZ, UP1, !UPT ;  /* 0x0000000f3f0f7290 */ /* 0x000fc80008ffe43f */
[----:B------:R-:W-:-:S04]  /*0ee0*/  UIMAD.WIDE.U32 UR4, UR15, UR18, URZ ;  /* 0x000000120f0472a5 */ /* 0x000fc8000f8e003f */
[----:B------:R-:W-:Y:S02]  /*0ef0*/  UIMAD.WIDE.U32 UR10, UP1, UR12, UR19, UR4 ;  /* 0x000000130c0a72a5 */ /* 0x000fe4000f820004 */
[----:B------:R-:W-:Y:S02]  /*0f00*/  UIMAD.WIDE.U32 UR4, UR12, UR18, URZ ;  /* 0x000000120c0472a5 */ /* 0x000fe4000f8e003f */
[----:B------:R-:W-:Y:S02]  /*0f10*/  UIADD3.X UR13, URZ, URZ, URZ, UP1, !UPT ;  /* 0x0000003f3f0d7290 */ /* 0x000fe40008ffe43f */
[----:B------:R-:W-:Y:S01]  /*0f20*/  UIADD3 URZ, UP1, UR5, UR10, URZ ;  /* 0x0000000a053f7290 */ /* 0x000fe2000ff3e03f */
[----:B------:R-:W-:-:S03]  /*0f30*/  UMOV UR12, UR11 ;  /* 0x0000000b000c7c82 */ /* 0x000fc60008000000 */
[----:B------:R-:W-:-:S12]  /*0f40*/  UIMAD.WIDE.U32.X UR4, UR15, UR19, UR12, UP1 ;  /* 0x000000130f0472a5 */ /* 0x000fd800088e040c */
.L_x_12:
[----:B------:R-:W-:Y:S01]  /*0f50*/  USHF.R.U64 UR4, UR4, UR16, UR5 ;  /* 0x0000001004047299 */ /* 0x000fe20008001205 */
[----:B------:R-:W-:Y:S01]  /*0f60*/  R2UR UR11, R17 ;  /* 0x00000000110b72ca */ /* 0x000fe200000e0000 */
[----:B------:R-:W-:Y:S02]  /*0f70*/  USHF.R.U32.HI UR5, URZ, UR16, UR5 ;  /* 0x000000103f057299 */ /* 0x000fe40008011605 */
[----:B------:R-:W-:Y:S01]  /*0f80*/  UIADD3 UR12, UP1, URZ, -UR4, URZ ;  /* 0x800000043f0c7290 */ /* 0x000fe2000ff3e03f */
[----:B------:R-:W-:Y:S01]  /*0f90*/  ULDC.64 UR18, c[0x0][0x620] ;  /* 0x0001880000127ab9 */ /* 0x000fe20000000a00 */
[----:B------:R-:W-:Y:S02]  /*0fa0*/  UISETP.NE.AND UP2, UPT, UR38, URZ, UPT ;  /* 0x0000003f2600728c */ /* 0x000fe4000bf45270 */
[----:B------:R-:W-:Y:S01]  /*0fb0*/  UIADD3.X UR5, URZ, ~UR5, URZ, UP1, !UPT ;  /* 0x800000053f057290 */ /* 0x000fe20008ffe43f */
[----:B------:R-:W-:Y:S01]  /*0fc0*/  UMOV UR10, UR20 ;  /* 0x00000014000a7c82 */ /* 0x000fe20008000000 */
[----:B------:R-:W-:-:S02]  /*0fd0*/  ULDC UR13, c[0x0][0x618] ;  /* 0x00018600000d7ab9 */ /* 0x000fc40000000800 */
[----:B------:R-:W-:Y:S02]  /*0fe0*/  UIMAD UR5, UR5, UR18, URZ ;  /* 0x00000012050572a4 */ /* 0x000fe4000f8e023f */
[----:B------:R-:W-:Y:S02]  /*0ff0*/  UIMAD.WIDE.U32 UR10, UR12, UR18, UR10 ;  /* 0x000000120c0a72a5 */ /* 0x000fe4000f8e000a */
[----:B------:R-:W-:Y:S02]  /*1000*/  UIMAD UR12, UR12, UR19, UR5 ;  /* 0x000000130c0c72a4 */ /* 0x000fe4000f8e0205 */
[----:B------:R-:W-:Y:S02]  /*1010*/  @UP2 UIMAD UR7, UR17, UR9, UR8 ;  /* 0x00000009110722a4 */ /* 0x000fe4000f8e0208 */
[----:B------:R-:W-:Y:S01]  /*1020*/  UIADD3 UR11, UR11, UR12, URZ ;  /* 0x0000000c0b0b7290 */ /* 0x000fe2000fffe03f */
[----:B------:R-:W-:Y:S01]  /*1030*/  ULDC.64 UR8, c[0x0][0x640] ;  /* 0x0001900000087ab9 */ /* 0x000fe20000000a00 */
[----:B------:R-:W-:-:S02]  /*1040*/  ULDC UR15, c[0x0][0x608] ;  /* 0x00018200000f7ab9 */ /* 0x000fc40000000800 */
[----:B------:R-:W-:Y:S01]  /*1050*/  USHF.R.U64 UR20, UR10, UR13, UR11 ;  /* 0x0000000d0a147299 */ /* 0x000fe2000800120b */
[----:B------:R-:W-:Y:S01]  /*1060*/  ISETP.NE.U32.AND P0, PT, RZ, UR8, PT ;  /* 0x00000008ff007c0c */ /* 0x000fe2000bf05070 */
[----:B------:R-:W-:Y:S01]  /*1070*/  USHF.R.U32.HI UR11, URZ, UR13, UR11 ;  /* 0x0000000d3f0b7299 */ /* 0x000fe2000801160b */
[----:B------:R-:W-:Y:S02]  /*1080*/  ULDC UR21, c[0x0][0x658] ;  /* 0x0001960000157ab9 */ /* 0x000fe40000000800 */
[----:B------:R-:W-:Y:S01]  /*1090*/  ISETP.NE.AND.EX P0, PT, RZ, UR9, PT, P0 ;  /* 0x00000009ff007c0c */ /* 0x000fe2000bf05300 */
[----:B------:R-:W-:Y:S02]  /*10a0*/  USHF.R.U64 UR25, UR20, UR15, UR11 ;  /* 0x0000000f14197299 */ /* 0x000fe4000800120b */
[----:B------:R-:W-:Y:S01]  /*10b0*/  USHF.R.U32.HI UR11, URZ, UR15, UR11 ;  /* 0x0000000f3f0b7299 */ /* 0x000fe2000801160b */
[----:B------:R-:W-:Y:S01]  /*10c0*/  UMOV UR10, 0xffffffff ;  /* 0xffffffff000a7882 */ /* 0x000fe20000000000 */
[----:B------:R-:W-:Y:S01]  /*10d0*/  ULDC UR5, c[0x0][0x600] ;  /* 0x0001800000057ab9 */ /* 0x000fe20000000800 */
[----:B------:R-:W-:-:S02]  /*10e0*/  USHF.L.U32 UR10, UR10, UR21, URZ ;  /* 0x000000150a0a7299 */ /* 0x000fc4000800063f */
[----:B------:R-:W-:Y:S02]  /*10f0*/  USHF.R.U64 UR26, UR25, UR21, UR11 ;  /* 0x00000015191a7299 */ /* 0x000fe4000800120b */
[----:B------:R-:W-:Y:S02]  /*1100*/  ULOP3.LUT UR15, URZ, UR10, URZ, 0x33, !UPT ;  /* 0x0000000a3f0f7292 */ /* 0x000fe4000f8e333f */
[----:B------:R-:W-:Y:S02]  /*1110*/  UIADD3 UR19, UR5, -0x1, URZ ;  /* 0xffffffff05137890 */ /* 0x000fe4000fffe03f */
[----:B------:R-:W-:Y:S01]  /*1120*/  USHF.R.U32.HI UR11, URZ, UR21, UR11 ;  /* 0x000000153f0b7299 */ /* 0x000fe2000801160b */
[----:B------:R-:W-:Y:S01]  /*1130*/  ULDC UR22, c[0x0][0x648] ;  /* 0x0001920000167ab9 */ /* 0x000fe20000000800 */
[----:B------:R-:W-:Y:S01]  /*1140*/  ULDC UR23, c[0x0][0x638] ;  /* 0x00018e0000177ab9 */ /* 0x000fe20000000800 */
[----:B------:R-:W-:Y:S01]  /*1150*/  UMOV UR24, 0x1 ;  /* 0x0000000100187882 */ /* 0x000fe20000000000 */
[----:B------:R-:W-:Y:S01]  /*1160*/  UMOV UR10, UR26 ;  /* 0x0000001a000a7c82 */ /* 0x000fe20008000000 */
[----:B------:R-:W-:Y:S07]  /*1170*/  @!P0 BRA `(.L_x_13) ;  /* 0x0000000000308947 */ /* 0x000fee0003800000 */
[----:B------:R-:W-:Y:S02]  /*1180*/  ULDC UR16, c[0x0][0x64c] ;  /* 0x0001930000107ab9 */ /* 0x000fe40000000800 */
        /* <DEDUP_REMOVED lines=8> */
[----:B------:R-:W-:-:S07]  /*1210*/  UIMAD.WIDE.U32.X UR8, UR18, UR9, UR16, UP1 ;  /* 0x00000009120872a5 */ /* 0x000fce00088e0410 */
[----:B------:R-:W-:Y:S01]  /*1220*/  UMOV UR10, UR8 ;  /* 0x00000008000a7c82 */ /* 0x000fe20008000000 */
[----:B------:R-:W-:-:S05]  /*1230*/  UMOV UR11, UR9 ;  /* 0x00000009000b7c82 */ /* 0x000fca0008000000 */
.L_x_13:
[----:B------:R-:W-:Y:S01]  /*1240*/  USHF.R.U64 UR9, UR10, UR22, UR11 ;  /* 0x000000160a097299 */ /* 0x000fe2000800120b */
[----:B------:R-:W-:Y:S01]  /*1250*/  IMAD.MOV.U32 R0, RZ, RZ, 0x1 ;  /* 0x00000001ff007424 */ /* 0x000fe200078e00ff */
[----:B------:R-:W-:Y:S01]  /*1260*/  USHF.L.U32 UR8, UR24, UR21, URZ ;  /* 0x0000001518087299 */ /* 0x000fe2000800063f */
[----:B------:R-:W-:Y:S01]  /*1270*/  IMAD.U32 R19, RZ, RZ, UR4 ;  /* 0x00000004ff137e24 */ /* 0x000fe2000f8e00ff */
[----:B------:R-:W-:Y:S02]  /*1280*/  ULOP3.LUT UR15, UR25, UR15, URZ, 0xc0, !UPT ;  /* 0x0000000f190f7292 */ /* 0x000fe4000f8ec03f */
[----:B------:R-:W-:Y:S02]  /*1290*/  UIADD3 UR10, -UR9, URZ, URZ ;  /* 0x0000003f090a7290 */ /* 0x000fe4000fffe13f */
[----:B------:R-:W-:Y:S02]  /*12a0*/  UIMAD UR15, UR8, UR9, UR15 ;  /* 0x00000009080f72a4 */ /* 0x000fe4000f8e020f */
[----:B------:R-:W-:-:S02]  /*12b0*/  ULOP3.LUT UR19, UR20, UR19, URZ, 0xc0, !UPT ;  /* 0x0000001314137292 */ /* 0x000fc4000f8ec03f */
[----:B------:R-:W-:Y:S01]  /*12c0*/  UIMAD UR8, UR10, UR23, UR26 ;  /* 0x000000170a0872a4 */ /* 0x000fe2000f8e021a */
[----:B------:R-:W-:Y:S01]  /*12d0*/  ULDC UR9, c[0x0][0x610] ;  /* 0x0001840000097ab9 */ /* 0x000fe20000000800 */
[----:B------:R-:W-:Y:S02]  /*12e0*/  UISETP.NE.AND UP1, UPT, UR38, URZ, UPT ;  /* 0x0000003f2600728c */ /* 0x000fe4000bf25270 */
[----:B------:R-:W-:Y:S02]  /*12f0*/  UIMAD UR7, UR15, UR9, UR7 ;  /* 0x000000090f0772a4 */ /* 0x000fe4000f8e0207 */
[----:B------:R-:W-:-:S04]  /*1300*/  UIMAD UR8, UR8, UR5, UR19 ;  /* 0x00000005080872a4 */ /* 0x000fc8000f8e0213 */
[----:B------:R-:W-:Y:S02]  /*1310*/  USEL UR5, UR8, UR7, !UP1 ;  /* 0x0000000708057287 */ /* 0x000fe4000c800000 */
[----:B------:R-:W-:-:S04]  /*1320*/  USEL UR7, UR7, UR8, !UP1 ;  /* 0x0000000807077287 */ /* 0x000fc8000c800000 */
[----:B------:R-:W-:Y:S02]  /*1330*/  IMAD.U32 R2, RZ, RZ, UR5 ;  /* 0x00000005ff027e24 */ /* 0x000fe4000f8e00ff */
[----:B------:R-:W-:-:S07]  /*1340*/  IMAD.U32 R18, RZ, RZ, UR7 ;  /* 0x00000007ff127e24 */ /* 0x000fce000f8e00ff */
.L_x_11:
[----:B------:R-:W-:Y:S05]  /*1350*/  @!P2 BRA `(.L_x_14) ;  /* 0x00000000000ca947 */ /* 0x000fea0003800000 */
[----:B------:R-:W-:Y:S01]  /*1360*/  UCGABAR_WAIT ;  /* 0x0000000000007dc7 */ /* 0x000fe20008000000 */
[----:B------:R-:W-:Y:S01]  /*1370*/  CCTL.IVALL ;  /* 0x00000000ff00798f */ /* 0x000fe20002000000 */
[----:B------:R-:W-:Y:S05]  /*1380*/  BRA `(.L_x_15) ;  /* 0x0000000000047947 */ /* 0x000fea0003800000 */
.L_x_14:
[----:B------:R-:W-:Y:S06]  /*1390*/  BAR.SYNC.DEFER_BLOCKING 0x0 ;  /* 0x0000000000007b1d */ /* 0x000fec0000010000 */
.L_x_15:
[----:B------:R-:W-:Y:S02]  /*13a0*/  ULDC UR4, c[0x0][0x28c] ;  /* 0x0000a30000047ab9 */ /* 0x000fe40000000800 */
[----:B------:R-:W-:-:S04]  /*13b0*/  UIADD3 UR4, UR4, 0x7f, URZ ;  /* 0x0000007f04047890 */ /* 0x000fc8000fffe03f */
[----:B------:R-:W-:-:S04]  /*13c0*/  USHF.R.S32.HI UR5, URZ, 0x1f, UR4 ;  /* 0x0000001f3f057899 */ /* 0x000fc80008011404 */
[----:B------:R-:W-:-:S04]  /*13d0*/  ULEA.HI UR5, UR5, UR4, URZ, 0x7 ;  /* 0x0000000405057291 */ /* 0x000fc8000f8f383f */
[----:B------:R-:W-:Y:S01]  /*13e0*/  USHF.R.S32.HI UR37, URZ, 0x7, UR5 ;  /* 0x000000073f257899 */ /* 0x000fe20008011405 */
[----:B------:R-:W-:Y:S11]  /*13f0*/  @!P3 BRA `(.L_x_16) ;  /* 0x000000580094b947 */ /* 0x000ff60003800000 */
[----:B------:R-:W-:-:S06]  /*1400*/  UISETP.GT.U32.AND UP1, UPT, UR14, 0x1, UPT ;  /* 0x000000010e00788c */ /* 0x000fcc000bf24070 */
[----:B------:R-:W-:-:S13]  /*1410*/  PLOP3.LUT P0, PT, PT, PT, UP1, 0x80, 0x0 ;  /* 0x000000000000781c */ /* 0x000fda0003f0f018 */
[----:B------:R-:W-:Y:S05]  /*1420*/  @P0 EXIT ;  /* 0x000000000000094d */ /* 0x000fea0003800000 */
.L_x_17:
[----:B------:R-:W-:-:S08]  /*1430*/  NOP ;  /* 0x0000000000007918 */ /* 0x000fd00000000000 */
[----:B------:R-:W0:Y:S02]  /*1440*/  USETMAXREG.TRY_ALLOC.CTAPOOL UP1, 0xe8 ;  /* 0x000000e8000079c8 */ /* 0x000e240008020600 */
[----:B0-----:R-:W-:-:S13]  /*1450*/  PLOP3.LUT P0, PT, PT, PT, UP1, 0x80, 0x0 ;  /* 0x000000000000781c */ /* 0x001fda0003f0f018 */
[----:B------:R-:W-:Y:S05]  /*1460*/  @!P0 BRA `(.L_x_17) ;  /* 0xfffffffc00f08947 */ /* 0x000fea000383ffff */
[----:B------:R-:W-:-:S13]  /*1470*/  LOP3.LUT P0, RZ, R0, 0xff, RZ, 0xc0, !PT ;  /* 0x000000ff00ff7812 */ /* 0x000fda000780c0ff */
[----:B------:R-:W-:Y:S05]  /*1480*/  @!P0 EXIT ;  /* 0x000000000000894d */ /* 0x000fea0003800000 */
[----:B------:R-:W0:Y:S01]  /*1490*/  S2UR UR5, SR_CgaCtaId ;  /* 0x00000000000579c3 */ /* 0x000e220000008800 */
[CC--:B------:R-:W-:Y:S01]  /*14a0*/  LEA.HI R0, R9.reuse, R4.reuse, RZ, 0x2 ;  /* 0x0000000409007211 */ /* 0x0c0fe200078f10ff */
[----:B------:R-:W-:Y:S01]  /*14b0*/  UMOV UR42, 0x400 ;  /* 0x00000400002a7882 */ /* 0x000fe20000000000 */
[----:B------:R-:W-:Y:S01]  /*14c0*/  LEA.HI R9, R9, R4, RZ, 0x5 ;  /* 0x0000000409097211 */ /* 0x000fe200078f28ff */
[----:B------:R-:W-:Y:S01]  /*14d0*/  USHF.R.U32.HI UR4, URZ, 0x2, UR37 ;  /* 0x000000023f047899 */ /* 0x000fe20008011625 */
[--C-:B------:R-:W-:Y:S01]  /*14e0*/  SHF.R.S32.HI R90, RZ, 0x2, R0.reuse ;  /* 0x00000002ff5a7819 */ /* 0x100fe20000011400 */
[----:B------:R-:W-:Y:S01]  /*14f0*/  ULOP3.LUT UR45, UR37, 0x3, URZ, 0xc0, !UPT ;  /* 0x00000003252d7892 */ /* 0x000fe2000f8ec03f */
[----:B------:R-:W-:Y:S01]  /*1500*/  SHF.R.S32.HI R3, RZ, 0x1f, R0 ;  /* 0x0000001fff037819 */ /* 0x000fe20000011400 */
[----:B------:R-:W2:Y:S01]  /*1510*/  LDC.64 R94, c[0x0][0x5c8] ;  /* 0x00017200ff5e7b82 */ /* 0x000ea20000000a00 */
[----:B------:R-:W-:Y:S01]  /*1520*/  SHF.R.S32.HI R9, RZ, 0x5, R9 ;  /* 0x00000005ff097819 */ /* 0x000fe20000011409 */
[----:B------:R-:W-:Y:S01]  /*1530*/  UISETP.LT.AND UP1, UPT, UR37, 0x1, UPT ;  /* 0x000000012500788c */ /* 0x000fe2000bf21270 */
[----:B------:R-:W-:Y:S01]  /*1540*/  LEA.HI R3, R3, R90, RZ, 0x3 ;  /* 0x0000005a03037211 */ /* 0x000fe200078f18ff */
[----:B------:R-:W-:Y:S01]  /*1550*/  ULOP3.LUT UR4, UR4, 0x1, URZ, 0xc0, !UPT ;  /* 0x0000000104047892 */ /* 0x000fe2000f8ec03f */
[----:B------:R-:W-:-:S02]  /*1560*/  ULDC UR44, c[0x0][0x658] ;  /* 0x00019600002c7ab9 */ /* 0x000fc40000000800 */
[----:B------:R-:W-:Y:S01]  /*1570*/  LOP3.LUT R3, R3, 0xfffffff8, RZ, 0xc0, !PT ;  /* 0xfffffff803037812 */ /* 0x000fe200078ec0ff */
[----:B------:R-:W1:Y:S01]  /*1580*/  LDC R6, c[0x0][0x288] ;  /* 0x0000a200ff067b82 */ /* 0x000e620000000800 */
[----:B------:R-:W-:Y:S01]  /*1590*/  UMOV UR6, 0xffffffff ;  /* 0xffffffff00067882 */ /* 0x000fe20000000000 */
[----:B------:R-:W-:Y:S01]  /*15a0*/  ULDC UR8, c[0x0][0x284] ;  /* 0x0000a10000087ab9 */ /* 0x000fe20000000800 */
[----:B------:R-:W-:Y:S01]  /*15b0*/  USEL UR45, UR45, URZ, !UP0 ;  /* 0x0000003f2d2d7287 */ /* 0x000fe2000c000000 */
[----:B------:R-:W-:Y:S01]  /*15c0*/  IMAD.IADD R90, R90, 0x1, -R3 ;  /* 0x000000015a5a7824 */ /* 0x000fe200078e0a03 */
[----:B------:R-:W-:Y:S01]  /*15d0*/  LOP3.LUT R3, R0, 0xfffffffc, RZ, 0xc0, !PT ;  /* 0xfffffffc00037812 */ /* 0x000fe200078ec0ff */
[----:B------:R-:W-:Y:S01]  /*15e0*/  VIADD R0, R5, 0xffffffff ;  /* 0xffffffff05007836 */ /* 0x000fe20000000000 */
[----:B------:R-:W-:Y:S01]  /*15f0*/  USEL UR46, UR37, 0x1, UP1 ;  /* 0x00000001252e7887 */ /* 0x000fe20008800000 */
[--C-:B------:R-:W-:Y:S01]  /*1600*/  IMAD R98, R9, -0x10, -R90.reuse ;  /* 0xfffffff009627824 */ /* 0x100fe200078e0a5a */
[----:B0-----:R-:W-:Y:S01]  /*1610*/  ULEA UR42, UR5, UR42, 0x18 ;  /* 0x0000002a052a7291 */ /* 0x001fe2000f8ec03f */
[----:B------:R-:W-:Y:S01]  /*1620*/  IMAD.IADD R3, R4, 0x1, -R3 ;  /* 0x0000000104037824 */ /* 0x000fe200078e0a03 */
[C---:B------:R-:W-:Y:S01]  /*1630*/  ISETP.NE.AND P0, PT, R0.reuse, RZ, PT ;  /* 0x000000ff0000720c */ /* 0x040fe20003f05270 */
[----:B------:R-:W-:Y:S01]  /*1640*/  IMAD.SHL.U32 R0, R0, 0x8, RZ ;  /* 0x0000000800007824 */ /* 0x000fe200078e00ff */
[----:B------:R-:W-:Y:S01]  /*1650*/  UIADD3 UR50, UR42, 0x50, URZ ;  /* 0x000000502a327890 */ /* 0x000fe2000fffe03f */
[--C-:B------:R-:W-:Y:S01]  /*1660*/  SHF.R.S32.HI R91, RZ, 0x1f, R90.reuse ;  /* 0x0000001fff5b7819 */ /* 0x100fe2000001145a */
[----:B------:R-:W-:Y:S01]  /*1670*/  IMAD.SHL.U32 R92, R3, 0x2, RZ ;  /* 0x00000002035c7824 */ /* 0x000fe200078e00ff */
[----:B------:R-:W-:Y:S01]  /*1680*/  USHF.L.U32 UR6, UR6, UR44, URZ ;  /* 0x0000002c06067299 */ /* 0x000fe2000800063f */
[----:B------:R-:W-:Y:S01]  /*1690*/  LOP3.LUT R0, R0, 0x8, RZ, 0xc0, !PT ;  /* 0x0000000800007812 */ /* 0x000fe200078ec0ff */
[----:B------:R-:W-:Y:S01]  /*16a0*/  UISETP.EQ.U32.AND UP0, UPT, UR4, 0x1, !UP0 ;  /* 0x000000010400788c */ /* 0x000fe2000c702070 */
[C---:B--2---:R-:W-:Y:S01]  /*16b0*/  SHF.L.U64.HI R89, R94.reuse, 0x3, R95 ;  /* 0x000000035e597819 */ /* 0x044fe2000001025f */
[----:B------:R-:W-:Y:S01]  /*16c0*/  IMAD.WIDE R90, R9, 0x10, R90 ;  /* 0x00000010095a7825 */ /* 0x000fe200078e025a */
[----:B------:R-:W-:Y:S01]  /*16d0*/  SEL R100, RZ, 0x1, P0 ;  /* 0x00000001ff647807 */ /* 0x000fe20000000000 */
[----:B------:R-:W-:Y:S01]  /*16e0*/  ULDC UR43, c[0x0][0x600] ;  /* 0x00018000002b7ab9 */ /* 0x000fe20000000800 */
[----:B------:R-:W-:Y:S01]  /*16f0*/  LEA R96, R5, UR50, 0x3 ;  /* 0x0000003205607c11 */ /* 0x000fe2000f8e18ff */
[----:B------:R-:W-:Y:S01]  /*1700*/  IMAD.SHL.U32 R94, R94, 0x8, RZ ;  /* 0x000000085e5e7824 */ /* 0x000fe200078e00ff */
[C---:B------:R-:W-:Y:S01]  /*1710*/  LOP3.LUT R101, R0.reuse, 0x8, RZ, 0x3c, !PT ;  /* 0x0000000800657812 */ /* 0x040fe200078e3cff */
[----:B-1----:R-:W-:Y:S01]  /*1720*/  IMAD R95, R3, -0x2, R6 ;  /* 0xfffffffe035f7824 */ /* 0x002fe200078e0206 */
[----:B------:R-:W-:Y:S01]  /*1730*/  LOP3.LUT R97, R0, 0x18, RZ, 0x3c, !PT ;  /* 0x0000001800617812 */ /* 0x000fe200078e3cff */
[----:B------:R-:W-:Y:S01]  /*1740*/  VIADD R98, R98, UR8 ;  /* 0x0000000862627c36 */ /* 0x000fe20008000000 */
[----:B------:R-:W-:Y:S01]  /*1750*/  SHF.R.S32.HI R93, RZ, 0x1f, R92 ;  /* 0x0000001fff5d7819 */ /* 0x000fe2000001145c */
[----:B------:R-:W-:Y:S01]  /*1760*/  UMOV UR7, 0x1 ;  /* 0x0000000100077882 */ /* 0x000fe20000000000 */
[----:B------:R-:W-:-:S02]  /*1770*/  ULOP3.LUT UR49, UR40, 0x1, URZ, 0xfc, !UPT ;  /* 0x0000000128317892 */ /* 0x000fc4000f8efc3f */
[----:B------:R-:W-:Y:S02]  /*1780*/  USHF.L.U32 UR36, UR37, 0x1, URZ ;  /* 0x0000000125247899 */ /* 0x000fe4000800063f */
[----:B------:R-:W-:Y:S02]  /*1790*/  USHF.L.U64.HI UR41, UR52, 0x1, UR39 ;  /* 0x0000000134297899 */ /* 0x000fe40008010227 */
[----:B------:R-:W-:Y:S02]  /*17a0*/  UIADD3 UR43, UR43, -0x1, URZ ;  /* 0xffffffff2b2b7890 */ /* 0x000fe4000fffe03f */
[----:B------:R-:W-:Y:S02]  /*17b0*/  USHF.L.U32 UR44, UR7, UR44, URZ ;  /* 0x0000002c072c7299 */ /* 0x000fe4000800063f */
[----:B------:R-:W-:Y:S02]  /*17c0*/  UIADD3 UR46, -UR46, UR37, URZ ;  /* 0x000000252e2e7290 */ /* 0x000fe4000fffe13f */
[----:B------:R-:W-:-:S02]  /*17d0*/  ULOP3.LUT UR47, URZ, UR6, URZ, 0x33, !UPT ;  /* 0x000000063f2f7292 */ /* 0x000fc4000f8e333f */
[----:B------:R-:W-:-:S12]  /*17e0*/  USEL UR48, URZ, 0x1, !UP0 ;  /* 0x000000013f307887 */ /* 0x000fd8000c000000 */
.L_x_165:
[----:B------:R-:W-:-:S04]  /*17f0*/  SHF.L.U32 R3, R100, 0x1f, RZ ;  /* 0x0000001f64037819 */ /* 0x000fc800000006ff */
[----:B------:R-:W0:Y:S02]  /*1800*/  SYNCS.PHASECHK.TRANS64.TRYWAIT P0, [R96+URZ+-0x8], R3 ;  /* 0xfffff803600075a7 */ /* 0x000e24000800017f */
[----:B012345:R-:W-:Y:S05]  /*1810*/  @!P0 BRA `(.L_x_18) ;  /* 0x0000006400d08947 */ /* 0x03ffea0003800000 */
.L_x_187:
[----:B------:R-:W-:Y:S02]  /*1820*/  ULDC UR4, c[0x0][0x28c] ;  /* 0x0000a30000047ab9 */ /* 0x000fe40000000800 */
[----:B------:R-:W-:-:S13]  /*1830*/  ISETP.LT.AND P0, PT, RZ, UR4, PT ;  /* 0x00000004ff007c0c */ /* 0x000fda000bf01270 */
[----:B------:R-:W-:Y:S05]  /*1840*/  @P0 BRA `(.L_x_19) ;  /* 0x0000000000400947 */ /* 0x000fea0003800000 */
[----:B------:R-:W-:Y:S01]  /*1850*/  MOV R0, 0x0 ;  /* 0x0000000000007802 */ /* 0x000fe20000000f00 */
[----:B------:R-:W-:Y:S01]  /*1860*/  ULDC.64 UR4, c[0x4][0x68] ;  /* 0x01001a0000047ab9 */ /* 0x000fe20000000a00 */
[----:B------:R-:W-:Y:S01]  /*1870*/  ULDC.64 UR6, c[0x4][0x8] ;  /* 0x0100020000067ab9 */ /* 0x000fe20000000a00 */
[----:B------:R-:W-:Y:S01]  /*1880*/  IMAD.U32 R4, RZ, RZ, UR4 ;  /* 0x00000004ff047e24 */ /* 0x000fe2000f8e00ff */
[----:B------:R1:W2:Y:S01]  /*1890*/  LDC.64 R14, c[0x4][R0] ;  /* 0x01000000000e7b82 */ /* 0x0002a20000000a00 */
[----:B------:R-:W-:Y:S01]  /*18a0*/  IMAD.U32 R5, RZ, RZ, UR5 ;  /* 0x00000005ff057e24 */ /* 0x000fe2000f8e00ff */
[----:B------:R-:W-:Y:S01]  /*18b0*/  ULDC.64 UR4, c[0x4][0x70] ;  /* 0x01001c0000047ab9 */ /* 0x000fe20000000a00 */
[----:B------:R-:W-:Y:S02]  /*18c0*/  IMAD.U32 R10, RZ, RZ, UR6 ;  /* 0x00000006ff0a7e24 */ /* 0x000fe4000f8e00ff */
[----:B------:R-:W-:Y:S02]  /*18d0*/  IMAD.U32 R6, RZ, RZ, UR4 ;  /* 0x00000004ff067e24 */ /* 0x000fe4000f8e00ff */
[----:B------:R-:W-:-:S02]  /*18e0*/  IMAD.U32 R7, RZ, RZ, UR5 ;  /* 0x00000005ff077e24 */ /* 0x000fc4000f8e00ff */
[----:B------:R-:W-:Y:S02]  /*18f0*/  IMAD.U32 R11, RZ, RZ, UR7 ;  /* 0x00000007ff0b7e24 */ /* 0x000fe4000f8e00ff */
[----:B------:R-:W-:Y:S02]  /*1900*/  IMAD.MOV.U32 R8, RZ, RZ, 0x1e1 ;  /* 0x000001e1ff087424 */ /* 0x000fe400078e00ff */
[----:B------:R-:W-:Y:S02]  /*1910*/  IMAD.MOV.U32 R12, RZ, RZ, 0x1 ;  /* 0x00000001ff0c7424 */ /* 0x000fe400078e00ff */
[----:B-1----:R-:W-:-:S07]  /*1920*/  IMAD.MOV.U32 R13, RZ, RZ, RZ ;  /* 0x000000ffff0d7224 */ /* 0x002fce00078e00ff */
[----:B------:R-:W-:-:S07]  /*1930*/  LEPC R20, `(.L_x_19) ;  /* 0x000000001014794e */ /* 0x000fce0000000000 */
[----:B0-2--5:R-:W-:Y:S05]  /*1940*/  CALL.ABS.NOINC R14 ;  /* 0x000000000e007343 */ /* 0x025fea0003c00000 */
.L_x_19:
[----:B------:R-:W-:-:S05]  /*1950*/  IMAD.U32 R0, RZ, RZ, UR49 ;  /* 0x00000031ff007e24 */ /* 0x000fca000f8e00ff */
[----:B------:R-:W-:-:S13]  /*1960*/  ISETP.NE.AND P0, PT, R0, 0x3, PT ;  /* 0x000000030000780c */ /* 0x000fda0003f05270 */
[----:B------:R-:W-:Y:S05]  /*1970*/  @!P0 BRA `(.L_x_20) ;  /* 0x0000000000048947 */ /* 0x000fea0003800000 */
[----:B------:R-:W-:Y:S01]  /*1980*/  BPT.TRAP 0x1 ;  /* 0x000000040000795c */ /* 0x000fe20000300000 */
.L_x_20:
[----:B0-----:R-:W-:Y:S02]  /*1990*/  IMAD.U32 R3, RZ, RZ, UR45 ;  /* 0x0000002dff037e24 */ /* 0x001fe4000f8e00ff */
[----:B------:R-:W-:-:S03]  /*19a0*/  IMAD.U32 R0, RZ, RZ, UR48 ;  /* 0x00000030ff007e24 */ /* 0x000fc6000f8e00ff */
[----:B------:R-:W-:Y:S02]  /*19b0*/  LEA R3, R3, UR42, 0x3 ;  /* 0x0000002a03037c11 */ /* 0x000fe4000f8e18ff */
[----:B------:R-:W-:-:S04]  /*19c0*/  SHF.L.U32 R0, R0, 0x1f, RZ ;  /* 0x0000001f00007819 */ /* 0x000fc800000006ff */
[----:B------:R0:W1:Y:S01]  /*19d0*/  SYNCS.PHASECHK.TRANS64.TRYWAIT P1, [R3+URZ], R0 ;  /* 0x00000000030075a7 */ /* 0x000062000802017f */
[----:B------:R-:W-:Y:S05]  /*19e0*/  @!P0 BRA `(.L_x_21) ;  /* 0x0000000000048947 */ /* 0x000fea0003800000 */
[----:B------:R-:W-:Y:S01]  /*19f0*/  BPT.TRAP 0x1 ;  /* 0x000000040000795c */ /* 0x000fe20000300000 */
.L_x_21:
[----:B------:R-:W-:-:S05]  /*1a00*/  IMAD.U32 R4, RZ, RZ, UR46 ;  /* 0x0000002eff047e24 */ /* 0x000fca000f8e00ff */
[----:B------:R-:W-:Y:S01]  /*1a10*/  ISETP.GE.AND P2, PT, R4, 0x1, PT ;  /* 0x000000010400780c */ /* 0x000fe20003f46270 */
[----:B-1----:R-:W-:-:S12]  /*1a20*/  @P1 BRA `(.L_x_22) ;  /* 0x0000000000081947 */ /* 0x002fd80003800000 */
[----:B------:R-:W1:Y:S02]  /*1a30*/  SYNCS.PHASECHK.TRANS64.TRYWAIT P1, [R3+URZ], R0 ;  /* 0x00000000030075a7 */ /* 0x000e64000802017f */
[----:B-1----:R-:W-:Y:S05]  /*1a40*/  @!P1 BRA `(.L_x_23) ;  /* 0x0000006400589947 */ /* 0x002fea0003800000 */
.L_x_22:
[----:B------:R-:W-:Y:S05]  /*1a50*/  WARPSYNC.ALL ;  /* 0x0000000000007948 */ /* 0x000fea0003800000 */
[----:B------:R-:W-:Y:S01]  /*1a60*/  UIADD3 UR4, UR42, 0x180, URZ ;  /* 0x000001802a047890 */ /* 0x000fe2000fffe03f */
[----:B------:R-:W-:Y:S01]  /*1a70*/  WARPGROUP.ARRIVE ;  /* 0x00000000000079c5 */ /* 0x000fe20000000000 */
[----:B------:R-:W-:Y:S02]  /*1a80*/  UIADD3 UR5, UR42, 0x10180, URZ ;  /* 0x000101802a057890 */ /* 0x000fe4000fffe03f */
[----:B------:R-:W-:Y:S02]  /*1a90*/  USHF.R.U32.HI UR4, URZ, 0x4, UR4 ;  /* 0x000000043f047899 */ /* 0x000fe40008011604 */
[----:B------:R-:W-:-:S02]  /*1aa0*/  USHF.R.U32.HI UR5, URZ, 0x4, UR5 ;  /* 0x000000043f057899 */ /* 0x000fc40008011605 */
[----:B------:R-:W-:Y:S02]  /*1ab0*/  ULOP3.LUT UR4, UR4, 0x3fff, URZ, 0xc0, !UPT ;  /* 0x00003fff04047892 */ /* 0x000fe4000f8ec03f */
[----:B------:R-:W-:Y:S02]  /*1ac0*/  ULOP3.LUT UR5, UR5, 0x3fff, URZ, 0xc0, !UPT ;  /* 0x00003fff05057892 */ /* 0x000fe4000f8ec03f */
[----:B------:R-:W-:Y:S02]  /*1ad0*/  ULOP3.LUT UR8, UR4, 0x10000, URZ, 0xfc, !UPT ;  /* 0x0001000004087892 */ /* 0x000fe4000f8efc3f */
[----:B------:R-:W-:Y:S02]  /*1ae0*/  ULOP3.LUT UR9, UR5, 0x10000, URZ, 0xfc, !UPT ;  /* 0x0001000005097892 */ /* 0x000fe4000f8efc3f */
[----:B------:R-:W-:Y:S02]  /*1af0*/  ULEA UR11, UR45, UR8, 0xa ;  /* 0x000000082d0b7291 */ /* 0x000fe4000f8e503f */
[----:B------:R-:W-:Y:S01]  /*1b00*/  ULEA UR10, UR45, UR9, 0xb ;  /* 0x000000092d0a7291 */ /* 0x000fe2000f8e583f */
[----:B------:R-:W-:Y:S01]  /*1b10*/  UMOV UR5, 0x40000040 ;  /* 0x4000004000057882 */ /* 0x000fe20000000000 */
[----:B------:R-:W-:-:S03]  /*1b20*/  UMOV UR7, 0x40000040 ;  /* 0x4000004000077882 */ /* 0x000fc60000000000 */
[----:B------:R-:W-:Y:S02]  /*1b30*/  UMOV UR4, UR11 ;  /* 0x0000000b00047c82 */ /* 0x000fe40008000000 */
[----:B------:R-:W-:Y:S02]  /*1b40*/  UMOV UR6, UR10 ;  /* 0x0000000a00067c82 */ /* 0x000fe40008000000 */
[----:B------:R-:W-:Y:S01]  /*1b50*/  HGMMA.64x128x16.F32.BF16 R24, gdesc[UR4], RZ, !UPT, gsb0 ;  /* 0x01e00000041879f0 */ /* 0x000fe2000c0018ff */
[----:B------:R-:W-:Y:S02]  /*1b60*/  UIADD3 UR4, UR11, 0x2, URZ ;  /* 0x000000020b047890 */ /* 0x000fe4000fffe03f */
[----:B------:R-:W-:Y:S01]  /*1b70*/  UIADD3 UR6, UR10, 0x2, URZ ;  /* 0x000000020a067890 */ /* 0x000fe2000fffe03f */
[----:B------:R-:W-:Y:S01]  /*1b80*/  UMOV UR5, 0x40000040 ;  /* 0x4000004000057882 */ /* 0x000fe20000000000 */
[----:B------:R-:W-:Y:S01]  /*1b90*/  UMOV UR7, 0x40000040 ;  /* 0x4000004000077882 */ /* 0x000fe20000000000 */
[----:B------:R-:W-:-:S02]  /*1ba0*/  WARPGROUP.DEPBAR.LE gsb0, 0x0 ;  /* 0x00008000000079c5 */ /* 0x000fc40000010000 */
[----:B------:R-:W-:-:S06]  /*1bb0*/  WARPGROUP.ARRIVE ;  /* 0x00000000000079c5 */ /* 0x000fcc0000000000 */
[----:B------:R-:W-:Y:S01]  /*1bc0*/  HGMMA.64x128x16.F32.BF16 R24, gdesc[UR4], R24, gsb0 ;  /* 0x01e00000041879f0 */ /* 0x000fe20008001818 */
[----:B------:R-:W-:Y:S02]  /*1bd0*/  UIADD3 UR4, UR11, 0x4, URZ ;  /* 0x000000040b047890 */ /* 0x000fe4000fffe03f */
[----:B------:R-:W-:Y:S01]  /*1be0*/  UIADD3 UR6, UR10, 0x4, URZ ;  /* 0x000000040a067890 */ /* 0x000fe2000fffe03f */
[----:B------:R-:W-:Y:S01]  /*1bf0*/  UMOV UR5, 0x40000040 ;  /* 0x4000004000057882 */ /* 0x000fe20000000000 */
[----:B------:R-:W-:Y:S01]  /*1c00*/  UMOV UR7, 0x40000040 ;  /* 0x4000004000077882 */ /* 0x000fe20000000000 */
[----:B------:R-:W-:Y:S02]  /*1c10*/  WARPGROUP.DEPBAR.LE gsb0, 0x0 ;  /* 0x00008000000079c5 */ /* 0x000fe40000010000 */
        /* <DEDUP_REMOVED lines=36> */
[----:B------:R-:W-:Y:S03]  /*1e60*/  HGMMA.64x128x16.F32.BF16 R24, gdesc[UR4], R24, gsb0 ;  /* 0x01e00000041879f0 */ /* 0x000fe60008001818 */
[----:B------:R-:W-:Y:S02]  /*1e70*/  WARPGROUP.DEPBAR.LE gsb0, 0x0 ;  /* 0x00008000000079c5 */ /* 0x000fe40000010000 */
[----:B------:R-:W-:Y:S05]  /*1e80*/  @!P2 BRA `(.L_x_24) ;  /* 0x000000040088a947 */ /* 0x000fea0003800000 */
[----:B------:R-:W-:Y:S01]  /*1e90*/  UIADD3 UR10, UR45, 0x1, URZ ;  /* 0x000000012d0a7890 */ /* 0x000fe2000fffe03f */
[----:B01----:R-:W-:Y:S02]  /*1ea0*/  IMAD.U32 R0, RZ, RZ, UR46 ;  /* 0x0000002eff007e24 */ /* 0x003fe4000f8e00ff */
[----:B------:R-:W-:Y:S01]  /*1eb0*/  IMAD.U32 R3, RZ, RZ, UR45 ;  /* 0x0000002dff037e24 */ /* 0x000fe2000f8e00ff */
[----:B------:R-:W-:-:S04]  /*1ec0*/  UISETP.NE.AND UP0, UPT, UR10, 0x4, UPT ;  /* 0x000000040a00788c */ /* 0x000fc8000bf05270 */
[----:B------:R-:W-:Y:S02]  /*1ed0*/  USEL UR4, URZ, 0x1, UP0 ;  /* 0x000000013f047887 */ /* 0x000fe40008000000 */
[----:B------:R-:W-:Y:S02]  /*1ee0*/  USEL UR10, UR10, URZ, UP0 ;  /* 0x0000003f0a0a7287 */ /* 0x000fe40008000000 */
[----:B------:R-:W-:-:S06]  /*1ef0*/  ULOP3.LUT UR4, UR48, UR4, URZ, 0x3c, !UPT ;  /* 0x0000000430047292 */ /* 0x000fcc000f8e3c3f */
[----:B------:R-:W-:-:S07]  /*1f00*/  IMAD.U32 R6, RZ, RZ, UR4 ;  /* 0x00000004ff067e24 */ /* 0x000fce000f8e00ff */
.L_x_31:
[----:B------:R-:W-:Y:S05]  /*1f10*/  @!P0 BRA `(.L_x_25) ;  /* 0x0000000000048947 */ /* 0x000fea0003800000 */
[----:B------:R-:W-:Y:S01]  /*1f20*/  BPT.TRAP 0x1 ;  /* 0x000000040000795c */ /* 0x000fe20000300000 */
.L_x_25:
[----:B------:R-:W-:Y:S01]  /*1f30*/  ULEA UR4, UR10, UR42, 0x3 ;  /* 0x0000002a0a047291 */ /* 0x000fe2000f8e183f */
[----:B------:R-:W-:-:S08]  /*1f40*/  SHF.L.U32 R4, R6, 0x1f, RZ ;  /* 0x0000001f06047819 */ /* 0x000fd000000006ff */
[----:B------:R0:W1:Y:S01]  /*1f50*/  SYNCS.PHASECHK.TRANS64.TRYWAIT P1, [UR4], R4 ;  /* 0x00000004ff0075a7 */ /* 0x0000620008020144 */
[----:B------:R-:W-:Y:S05]  /*1f60*/  @!P0 BRA `(.L_x_26) ;  /* 0x0000000000048947 */ /* 0x000fea0003800000 */
[----:B------:R-:W-:Y:S01]  /*1f70*/  BPT.TRAP 0x1 ;  /* 0x000000040000795c */ /* 0x000fe20000300000 */
.L_x_26:
[----:B-1----:R-:W-:Y:S05]  /*1f80*/  @P1 BRA `(.L_x_27) ;  /* 0x0000000000081947 */ /* 0x002fea0003800000 */
[----:B------:R-:W1:Y:S02]  /*1f90*/  SYNCS.PHASECHK.TRANS64.TRYWAIT P1, [UR4], R4 ;  /* 0x00000004ff0075a7 */ /* 0x000e640008020144 */
[----:B-1----:R-:W-:Y:S05]  /*1fa0*/  @!P1 BRA `(.L_x_28) ;  /* 0x0000006000149947 */ /* 0x002fea0003800000 */
.L_x_27:
[----:B------:R-:W-:Y:S01]  /*1fb0*/  ULEA UR12, UR10, UR8, 0xa ;  /* 0x000000080a0c7291 */ /* 0x000fe2000f8e503f */
[----:B------:R-:W-:Y:S01]  /*1fc0*/  WARPGROUP.ARRIVE ;  /* 0x00000000000079c5 */ /* 0x000fe20000000000 */
[----:B------:R-:W-:Y:S01]  /*1fd0*/  ULEA UR11, UR10, UR9, 0xb ;  /* 0x000000090a0b7291 */ /* 0x000fe2000f8e583f */
[----:B------:R-:W-:Y:S01]  /*1fe0*/  UMOV UR5, 0x40000040 ;  /* 0x4000004000057882 */ /* 0x000fe20000000000 */
[----:B------:R-:W-:-:S03]  /*1ff0*/  UMOV UR7, 0x40000040 ;  /* 0x4000004000077882 */ /* 0x000fc60000000000 */
[----:B------:R-:W-:Y:S02]  /*2000*/  UMOV UR4, UR12 ;  /* 0x0000000c00047c82 */ /* 0x000fe40008000000 */
[----:B------:R-:W-:Y:S02]  /*2010*/  UMOV UR6, UR11 ;  /* 0x0000000b00067c82 */ /* 0x000fe40008000000 */
[----:B------:R-:W-:Y:S01]  /*2020*/  HGMMA.64x128x16.F32.BF16 R24, gdesc[UR4], R24, gsb0 ;  /* 0x01e00000041879f0 */ /* 0x000fe20008001818 */
        /* <DEDUP_REMOVED lines=51> */
[----:B------:R-:W-:Y:S01]  /*2360*/  BPT.TRAP 0x1 ;  /* 0x000000040000795c */ /* 0x000fe20000300000 */
.L_x_29:
[----:B------:R-:W-:Y:S01]  /*2370*/  ISETP.NE.AND P1, PT, R99, RZ, PT ;  /* 0x000000ff6300720c */ /* 0x000fe20003f25270 */
[----:B------:R-:W-:-:S12]  /*2380*/  UISETP.GT.U32.AND UP0, UPT, UR40, 0x1, UPT ;  /* 0x000000012800788c */ /* 0x000fd8000bf04070 */
[----:B01----:R-:W-:-:S05]  /*2390*/  @P1 LEA R4, R3, UR42, 0x3 ;  /* 0x0000002a03041c11 */ /* 0x003fca000f8e18ff */
[----:B------:R-:W-:-:S05]  /*23a0*/  @P1 VIADD R5, R4, 0x20 ;  /* 0x0000002004051836 */ /* 0x000fca0000000000 */
[----:B------:R-:W-:-:S04]  /*23b0*/  @P1 PRMT R5, R22, 0x654, R5 ;  /* 0x0000065416051816 */ /* 0x000fc80000000005 */
[----:B------:R0:W-:Y:S01]  /*23c0*/  @P1 SYNCS.ARRIVE.TRANS64.RED.A1T0 RZ, [R5+URZ], RZ ;  /* 0x000000ff05ff19a7 */ /* 0x0001e2000810043f */
[----:B------:R-:W-:-:S13]  /*23d0*/  PLOP3.LUT P1, PT, PT, PT, UP0, 0x80, 0x0 ;  /* 0x000000000000781c */ /* 0x000fda0003f2f008 */
[----:B0-----:R-:W-:Y:S05]  /*23e0*/  @P1 BRA `(.L_x_30) ;  /* 0x0000000000041947 */ /* 0x001fea0003800000 */
[----:B------:R-:W-:Y:S01]  /*23f0*/  BPT.TRAP 0x1 ;  /* 0x000000040000795c */ /* 0x000fe20000300000 */
.L_x_30:
[----:B------:R-:W-:Y:S01]  /*2400*/  UIADD3 UR10, UR10, 0x1, URZ ;  /* 0x000000010a0a7890 */ /* 0x000fe2000fffe03f */
[C---:B------:R-:W-:Y:S01]  /*2410*/  ISETP.GT.AND P2, PT, R0.reuse, 0x1, PT ;  /* 0x000000010000780c */ /* 0x040fe20003f44270 */
[----:B------:R-:W-:Y:S02]  /*2420*/  VIADD R3, R3, 0x1 ;  /* 0x0000000103037836 */ /* 0x000fe40000000000 */
[----:B------:R-:W-:Y:S01]  /*2430*/  UISETP.NE.AND UP0, UPT, UR10, 0x4, UPT ;  /* 0x000000040a00788c */ /* 0x000fe2000bf05270 */
[----:B------:R-:W-:Y:S02]  /*2440*/  VIADD R0, R0, 0xffffffff ;  /* 0xffffffff00007836 */ /* 0x000fe40000000000 */
[C---:B------:R-:W-:Y:S01]  /*2450*/  ISETP.NE.AND P1, PT, R3.reuse, 0x4, PT ;  /* 0x000000040300780c */ /* 0x040fe20003f25270 */
[----:B------:R-:W-:Y:S02]  /*2460*/  USEL UR4, URZ, 0x1, UP0 ;  /* 0x000000013f047887 */ /* 0x000fe40008000000 */
[----:B------:R-:W-:Y:S01]  /*2470*/  USEL UR10, UR10, URZ, UP0 ;  /* 0x0000003f0a0a7287 */ /* 0x000fe20008000000 */
[----:B------:R-:W-:-:S03]  /*2480*/  SEL R3, R3, RZ, P1 ;  /* 0x000000ff03037207 */ /* 0x000fc60000800000 */
[----:B------:R-:W-:Y:S01]  /*2490*/  LOP3.LUT R6, R6, UR4, RZ, 0x3c, !PT ;  /* 0x0000000406067c12 */ /* 0x000fe2000f8e3cff */
[----:B------:R-:W-:Y:S07]  /*24a0*/  @P2 BRA `(.L_x_31) ;  /* 0xfffffff800982947 */ /* 0x000fee000383ffff */
.L_x_24:
[----:B01----:R-:W0:Y:S01]  /*24b0*/  LDC R0, c[0x0][0x28c] ;  /* 0x0000a300ff007b82 */ /* 0x003e220000000800 */
[----:B------:R1:W-:Y:S01]  /*24c0*/  SYNCS.ARRIVE.TRANS64.A1T0 RZ, [R101+UR50], RZ ;  /* 0x000000ff65ff79a7 */ /* 0x0003e20008100032 */
[----:B0-----:R-:W-:-:S13]  /*24d0*/  ISETP.GE.AND P1, PT, R0, 0x1, PT ;  /* 0x000000010000780c */ /* 0x001fda0003f26270 */
[----:B-1----:R-:W-:Y:S05]  /*24e0*/  @!P1 BRA `(.L_x_32) ;  /* 0x0000000000409947 */ /* 0x002fea0003800000 */
[----:B------:R-:W-:Y:S05]  /*24f0*/  @!P0 BRA `(.L_x_33) ;  /* 0x0000000000048947 */ /* 0x000fea0003800000 */
[----:B------:R-:W-:Y:S01]  /*2500*/  BPT.TRAP 0x1 ;  /* 0x000000040000795c */ /* 0x000fe20000300000 */
.L_x_33:
[----:B------:R-:W-:Y:S01]  /*2510*/  ISETP.NE.AND P0, PT, R99, RZ, PT ;  /* 0x000000ff6300720c */ /* 0x000fe20003f05270 */
[----:B------:R-:W-:-:S12]  /*2520*/  IMAD.U32 R3, RZ, RZ, UR42 ;  /* 0x0000002aff037e24 */ /* 0x000fd8000f8e00ff */
[----:B------:R-:W-:-:S05]  /*2530*/  VOTEU.ANY UP0, P0 ;  /* 0x00000000003f7886 */ /* 0x000fca0000000100 */
[----:B------:R-:W-:Y:S02]  /*2540*/  @UP0 UIADD3 UR4, UR46, UR45, URZ ;  /* 0x0000002d2e040290 */ /* 0x000fe4000fffe03f */
[----:B------:R-:W-:-:S04]  /*2550*/  UISETP.GT.U32.AND UP0, UPT, UR40, 0x1, UPT ;  /* 0x000000012800788c */ /* 0x000fc8000bf04070 */
[----:B------:R-:W-:-:S04]  /*2560*/  IMAD.U32 R0, RZ, RZ, UR4 ;  /* 0x00000004ff007e24 */ /* 0x000fc8000f8e00ff */
[----:B------:R-:W-:-:S05]  /*2570*/  @P0 IMAD.SHL.U32 R0, R0, 0x8, RZ ;  /* 0x0000000800000824 */ /* 0x000fca00078e00ff */
[----:B------:R-:W-:-:S04]  /*2580*/  @P0 LOP3.LUT R0, R0, 0x18, RZ, 0xc0, !PT ;  /* 0x0000001800000812 */ /* 0x000fc800078ec0ff */
[----:B------:R-:W-:-:S04]  /*2590*/  @P0 IADD3 R3, R3, 0x20, R0 ;  /* 0x0000002003030810 */ /* 0x000fc80007ffe000 */
[----:B------:R-:W-:-:S04]  /*25a0*/  @P0 PRMT R3, R22, 0x654, R3 ;  /* 0x0000065416030816 */ /* 0x000fc80000000003 */
[----:B------:R0:W-:Y:S01]  /*25b0*/  @P0 SYNCS.ARRIVE.TRANS64.RED.A1T0 RZ, [R3+URZ], RZ ;  /* 0x000000ff03ff09a7 */ /* 0x0001e2000810043f */
[----:B------:R-:W-:-:S13]  /*25c0*/  PLOP3.LUT P0, PT, PT, PT, UP0, 0x80, 0x0 ;  /* 0x000000000000781c */ /* 0x000fda0003f0f008 */
[----:B0-----:R-:W-:Y:S05]  /*25d0*/  @P0 BRA `(.L_x_32) ;  /* 0x0000000000040947 */ /* 0x001fea0003800000 */
[----:B------:R-:W-:Y:S01]  /*25e0*/  BPT.TRAP 0x1 ;  /* 0x000000040000795c */ /* 0x000fe20000300000 */
.L_x_32:
[----:B------:R-:W-:Y:S02]  /*25f0*/  SHF.L.U32 R3, R100, 0x1f, RZ ;  /* 0x0000001f64037819 */ /* 0x000fe400000006ff */
[----:B------:R-:W-:Y:S02]  /*2600*/  SHF.R.S32.HI R13, RZ, 0x1f, R19 ;  /* 0x0000001fff0d7819 */ /* 0x000fe40000011413 */
[----:B------:R-:W0:Y:S02]  /*2610*/  SYNCS.PHASECHK.TRANS64.TRYWAIT P0, [R96+URZ+0x8], R3 ;  /* 0x00000803600075a7 */ /* 0x000e24000800017f */
[----:B0-----:R-:W-:Y:S05]  /*2620*/  @!P0 BRA `(.L_x_34) ;  /* 0x00000058008c8947 */ /* 0x001fea0003800000 */
.L_x_188:
[----:B------:R-:W-:Y:S01]  /*2630*/  IMAD.SHL.U32 R5, R18, 0x40, RZ ;  /* 0x0000004012057824 */ /* 0x000fe200078e00ff */
[----:B------:R-:W-:Y:S01]  /*2640*/  ULDC UR6, c[0x0][0x284] ;  /* 0x0000a10000067ab9 */ /* 0x000fe20000000800 */
[----:B------:R-:W-:Y:S01]  /*2650*/  IMAD.SHL.U32 R10, R2, 0x80, RZ ;  /* 0x00000080020a7824 */ /* 0x000fe200078e00ff */
[----:B------:R-:W-:Y:S01]  /*2660*/  ULDC.64 UR4, c[0x0][0x5d0] ;  /* 0x0001740000047ab9 */ /* 0x000fe20000000a00 */
[----:B------:R-:W-:Y:S01]  /*2670*/  IMAD.WIDE R20, R18, 0x40, R90 ;  /* 0x0000004012147825 */ /* 0x000fe200078e025a */
[----:B------:R-:W-:Y:S01]  /*2680*/  ISETP.GE.AND P0, PT, R5, UR6, PT ;  /* 0x0000000605007c0c */ /* 0x000fe2000bf06270 */
[----:B------:R-:W-:Y:S01]  /*2690*/  ULDC UR6, c[0x0][0x288] ;  /* 0x0000a20000067ab9 */ /* 0x000fe20000000800 */
[----:B------:R-:W-:Y:S01]  /*26a0*/  SHF.R.S32.HI R11, RZ, 0x1f, R10 ;  /* 0x0000001fff0b7819 */ /* 0x000fe2000001140a */
[----:B------:R-:W-:Y:S01]  /*26b0*/  IMAD R0, R13, UR4, RZ ;  /* 0x000000040d007c24 */ /* 0x000fe2000f8e02ff */
[----:B------:R-:W-:Y:S01]  /*26c0*/  ISETP.GE.OR P0, PT, R10, UR6, P0 ;  /* 0x000000060a007c0c */ /* 0x000fe20008706670 */
[----:B0-----:R-:W-:-:S04]  /*26d0*/  IMAD.WIDE.U32 R2, R19, UR4, R92 ;  /* 0x0000000413027c25 */ /* 0x001fc8000f8e005c */
[----:B------:R-:W-:Y:S01]  /*26e0*/  IMAD R7, R19, UR5, R0 ;  /* 0x0000000513077c24 */ /* 0x000fe2000f8e0200 */
[----:B------:R-:W-:Y:S01]  /*26f0*/  IADD3 R2, P1, R10, R2, RZ ;  /* 0x000000020a027210 */ /* 0x000fe20007f3e0ff */
[----:B------:R-:W-:Y:S02]  /*2700*/  ULDC.64 UR4, c[0x0][0x5c8] ;  /* 0x0001720000047ab9 */ /* 0x000fe40000000a00 */
[----:B------:R-:W-:Y:S01]  /*2710*/  IMAD R9, R21, UR4, RZ ;  /* 0x0000000415097c24 */ /* 0x000fe2000f8e02ff */
[----:B------:R-:W-:-:S03]  /*2720*/  IADD3.X R3, R11, R3, R7, P1, !PT ;  /* 0x000000030b037210 */ /* 0x000fc60000ffe407 */
[C---:B------:R-:W-:Y:S02]  /*2730*/  IMAD R9, R20.reuse, UR5, R9 ;  /* 0x0000000514097c24 */ /* 0x040fe4000f8e0209 */
[----:B------:R-:W-:Y:S01]  /*2740*/  IMAD.WIDE.U32 R102, R20, UR4, R2 ;  /* 0x0000000414667c25 */ /* 0x000fe2000f8e0002 */
[----:B------:R-:W-:Y:S06]  /*2750*/  @P0 BRA `(.L_x_35) ;  /* 0x0000003c00dc0947 */ /* 0x000fec0003800000 */
[----:B-----5:R-:W-:Y:S01]  /*2760*/  FSETP.NEU.AND P0, PT, R88, RZ, PT ;  /* 0x000000ff5800720b */ /* 0x020fe20003f0d000 */
[----:B------:R-:W-:Y:S01]  /*2770*/  IMAD.IADD R14, R95, 0x1, -R10 ;  /* 0x000000015f0e7824 */ /* 0x000fe200078e0a0a */
[----:B------:R-:W-:Y:S01]  /*2780*/  BSSY B0, `(.L_x_35) ;  /* 0x00003f4000007945 */ /* 0x000fe20003800000 */
[----:B------:R-:W-:Y:S02]  /*2790*/  IMAD.IADD R0, R98, 0x1, -R5 ;  /* 0x0000000162007824 */ /* 0x000fe400078e0a05 */
[----:B------:R-:W-:Y:S01]  /*27a0*/  IMAD.IADD R111, R103, 0x1, R9 ;  /* 0x00000001676f7824 */ /* 0x000fe200078e0209 */
[----:B------:R-:W-:-:S04]  /*27b0*/  ISETP.GT.AND P2, PT, R14, RZ, PT ;  /* 0x000000ff0e00720c */ /* 0x000fc80003f44270 */
[----:B------:R-:W-:-:S03]  /*27c0*/  ISETP.GT.AND P1, PT, R0, RZ, P2 ;  /* 0x000000ff0000720c */ /* 0x000fc60001724270 */
[----:B------:R-:W-:Y:S10]  /*27d0*/  @!P0 BRA `(.L_x_36) ;  /* 0x0000002c00208947 */ /* 0x000ff40003800000 */
[----:B------:R-:W0:Y:S01]  /*27e0*/  LDC.64 R104, c[0x0][0x5b8] ;  /* 0x00016e00ff687b82 */ /* 0x000e220000000a00 */
[----:B------:R-:W-:-:S07]  /*27f0*/  ULDC.64 UR4, c[0x0][0x5c0] ;  /* 0x0001700000047ab9 */ /* 0x000fce0000000a00 */
[----:B------:R-:W1:Y:S08]  /*2800*/  LDC.64 R106, c[0x0][0x5b0] ;  /* 0x00016c00ff6a7b82 */ /* 0x000e700000000a00 */
[----:B------:R-:W2:Y:S01]  /*2810*/  LDC.64 R108, c[0x0][0x5a8] ;  /* 0x00016a00ff6c7b82 */ /* 0x000ea20000000a00 */
[-C--:B0-----:R-:W-:Y:S02]  /*2820*/  IMAD R4, R13, R104.reuse, RZ ;  /* 0x000000680d047224 */ /* 0x081fe400078e02ff */
[----:B------:R-:W-:-:S04]  /*2830*/  IMAD.WIDE.U32 R2, R19, R104, R92 ;  /* 0x0000006813027225 */ /* 0x000fc800078e005c */
[----:B------:R-:W-:Y:S01]  /*2840*/  IMAD R103, R19, R105, R4 ;  /* 0x0000006913677224 */ /* 0x000fe200078e0204 */
[----:B------:R-:W-:Y:S01]  /*2850*/  IADD3 R4, P0, R10, R2, RZ ;  /* 0x000000020a047210 */ /* 0x000fe20007f1e0ff */
[----:B-1----:R-:W-:-:S03]  /*2860*/  IMAD R2, R21, R106, RZ ;  /* 0x0000006a15027224 */ /* 0x002fc600078e02ff */
[----:B------:R-:W-:Y:S01]  /*2870*/  IADD3.X R5, R11, R3, R103, P0, !PT ;  /* 0x000000030b057210 */ /* 0x000fe200007fe467 */
[C---:B------:R-:W-:Y:S02]  /*2880*/  IMAD R105, R20.reuse, R107, R2 ;  /* 0x0000006b14697224 */ /* 0x040fe400078e0202 */
[----:B------:R-:W-:-:S04]  /*2890*/  IMAD.WIDE.U32 R2, R20, R106, R4 ;  /* 0x0000006a14027225 */ /* 0x000fc800078e0004 */
[----:B------:R-:W-:Y:S01]  /*28a0*/  IMAD.IADD R3, R3, 0x1, R105 ;  /* 0x0000000103037824 */ /* 0x000fe200078e0269 */
[----:B--2---:R-:W-:-:S04]  /*28b0*/  LEA R8, P0, R2, R108, 0x1 ;  /* 0x0000006c02087211 */ /* 0x004fc800078008ff */
[----:B------:R-:W-:-:S05]  /*28c0*/  LEA.HI.X R9, R2, R109, R3, 0x1, P0 ;  /* 0x0000006d02097211 */ /* 0x000fca00000f0c03 */
[----:B------:R0:W2:Y:S01]  /*28d0*/  @P1 LDG.E.LTC128B.U16 R15, desc[UR54][R8.64] ;  /* 0x00000036080f1981 */ /* 0x0000a2000c1e1520 */
[----:B------:R-:W-:Y:S01]  /*28e0*/  IMAD.WIDE.U32 R2, R20, R106, R10 ;  /* 0x0000006a14027225 */ /* 0x000fe200078e000a */
[----:B------:R-:W-:Y:S02]  /*28f0*/  BSSY B1, `(.L_x_37) ;  /* 0x0000014000017945 */ /* 0x000fe40003800000 */
[----:B------:R-:W-:-:S04]  /*2900*/  IADD3 R12, P0, R92, R2, RZ ;  /* 0x000000025c0c7210 */ /* 0x000fc80007f1e0ff */
[----:B------:R-:W-:Y:S01]  /*2910*/  IADD3.X R13, R93, R105, R3, P0, !PT ;  /* 0x000000695d0d7210 */ /* 0x000fe200007fe403 */
[----:B0-----:R-:W-:Y:S01]  /*2920*/  IMAD.SHL.U32 R8, R106, 0x8, RZ ;  /* 0x000000086a087824 */ /* 0x001fe200078e00ff */
[----:B------:R-:W-:Y:S02]  /*2930*/  LEA R6, P0, R102, UR4, 0x1 ;  /* 0x0000000466067c11 */ /* 0x000fe4000f8008ff */
[----:B------:R-:W-:Y:S01]  /*2940*/  SHF.L.U64.HI R9, R106, 0x3, R107 ;  /* 0x000000036a097819 */ /* 0x000fe2000001026b */
[----:B------:R-:W-:-:S04]  /*2950*/  IMAD.WIDE.U32 R12, R19, R104, R12 ;  /* 0x00000068130c7225 */ /* 0x000fc800078e000c */
[----:B------:R-:W-:Y:S01]  /*2960*/  IMAD.IADD R3, R103, 0x1, R13 ;  /* 0x0000000167037824 */ /* 0x000fe200078e020d */
[----:B------:R-:W-:-:S04]  /*2970*/  LEA R2, P4, R12, R108, 0x1 ;  /* 0x0000006c0c027211 */ /* 0x000fc800078808ff */
[----:B------:R-:W-:Y:S01]  /*2980*/  LEA.HI.X R3, R12, R109, R3, 0x1, P4 ;  /* 0x0000006d0c037211 */ /* 0x000fe200020f0c03 */
[----:B--2---:R-:W-:-:S04]  /*2990*/  IMAD.U32 R7, R15, 0x10000, RZ ;  /* 0x000100000f077824 */ /* 0x004fc800078e00ff */
[----:B------:R-:W-:-:S04]  /*29a0*/  FMUL R7, R7, R88 ;  /* 0x0000005807077220 */ /* 0x000fc80000400000 */
[----:B------:R-:W-:Y:S01]  /*29b0*/  FFMA R24, R24, R23, R7 ;  /* 0x0000001718187223 */ /* 0x000fe20000000007 */
[----:B------:R-:W-:Y:S02]  /*29c0*/  LEA.HI.X R7, R102, UR5, R111, 0x1, P0 ;  /* 0x0000000566077c11 */ /* 0x000fe400080f0c6f */
[----:B------:R-:W-:Y:S02]  /*29d0*/  ISETP.GT.AND P0, PT, R14, 0x1, PT ;  /* 0x000000010e00780c */ /* 0x000fe40003f04270 */
[----:B------:R-:W-:Y:S02]  /*29e0*/  F2FP.BF16.F32.PACK_AB R24, RZ, R24 ;  /* 0x00000018ff18723e */ /* 0x000fe400000010ff */
[----:B------:R-:W-:-:S03]  /*29f0*/  ISETP.GT.AND P3, PT, R0, RZ, P0 ;  /* 0x000000ff0000720c */ /* 0x000fc60000764270 */
[----:B------:R0:W-:Y:S10]  /*2a00*/  @P1 STG.E.U16 desc[UR54][R6.64], R24 ;  /* 0x0000001806001986 */ /* 0x0001f4000c101536 */
[----:B------:R-:W-:Y:S05]  /*2a10*/  @!P3 BRA `(.L_x_38) ;  /* 0x000000000004b947 */ /* 0x000fea0003800000 */
[----:B------:R1:W5:Y:S02]  /*2a20*/  LDG.E.LTC128B.U16 R15, desc[UR54][R2.64+0x2] ;  /* 0x00000236020f7981 */ /* 0x000364000c1e1520 */
.L_x_38:
[----:B------:R-:W-:Y:S05]  /*2a30*/  BSYNC B1 ;  /* 0x0000000000017941 */ /* 0x000fea0003800000 */
.L_x_37:
[----:B------:R-:W-:Y:S01]  /*2a40*/  IMAD.WIDE.U32 R8, R20, R106, R8 ;  /* 0x0000006a14087225 */ /* 0x000fe200078e0008 */
[----:B------:R-:W-:-:S03]  /*2a50*/  ISETP.GT.AND P2, PT, R0, 0x8, P2 ;  /* 0x000000080000780c */ /* 0x000fc60001744270 */
[----:B-----5:R-:W-:Y:S01]  /*2a60*/  IMAD.U32 R13, R15, 0x10000, RZ ;  /* 0x000100000f0d7824 */ /* 0x020fe200078e00ff */
[----:B------:R-:W-:Y:S01]  /*2a70*/  IADD3 R4, P1, R4, R8, RZ ;  /* 0x0000000804047210 */ /* 0x000fe20007f3e0ff */
[----:B------:R-:W-:Y:S02]  /*2a80*/  IMAD.IADD R105, R105, 0x1, R9 ;  /* 0x0000000169697824 */ /* 0x000fe400078e0209 */
[----:B------:R-:W-:Y:S02]  /*2a90*/  FMUL R12, R13, R88 ;  /* 0x000000580d0c7220 */ /* 0x000fe40000400000 */
[----:B------:R-:W-:Y:S02]  /*2aa0*/  IMAD.X R5, R105, 0x1, R5, P1 ;  /* 0x0000000169057824 */ /* 0x000fe400008e0605 */
[----:B------:R-:W-:Y:S01]  /*2ab0*/  FFMA R25, R25, R23, R12 ;  /* 0x0000001719197223 */ /* 0x000fe2000000000c */
[----:B------:R-:W-:-:S04]  /*2ac0*/  LEA R12, P1, R4, R108, 0x1 ;  /* 0x0000006c040c7211 */ /* 0x000fc800078208ff */
[----:B------:R-:W-:Y:S01]  /*2ad0*/  LEA.HI.X R13, R4, R109, R5, 0x1, P1 ;  /* 0x0000006d040d7211 */ /* 0x000fe200008f0c05 */
[----:B------:R-:W-:Y:S01]  /*2ae0*/  @P3 IMAD.MOV.U32 R4, RZ, RZ, R6 ;  /* 0x000000ffff043224 */ /* 0x000fe200078e0006 */
[----:B------:R-:W-:Y:S01]  /*2af0*/  F2FP.BF16.F32.PACK_AB R25, RZ, R25 ;  /* 0x00000019ff19723e */ /* 0x000fe200000010ff */
[----:B------:R-:W-:-:S05]  /*2b00*/  @P3 IMAD.MOV.U32 R5, RZ, RZ, R7 ;  /* 0x000000ffff053224 */ /* 0x000fca00078e0007 */
[----:B------:R2:W-:Y:S04]  /*2b10*/  @P3 STG.E.U16 desc[UR54][R4.64+0x2], R25 ;  /* 0x0000021904003986 */ /* 0x0005e8000c101536 */
[----:B------:R-:W3:Y:S01]  /*2b20*/  @P2 LDG.E.LTC128B.U16 R15, desc[UR54][R12.64] ;  /* 0x000000360c0f2981 */ /* 0x000ee2000c1e1520 */
[----:B------:R-:W-:Y:S01]  /*2b30*/  IADD3 R10, P1, P3, R92, R8, R10 ;  /* 0x000000085c0a7210 */ /* 0x000fe20007b3e00a */
[----:B------:R-:W-:Y:S01]  /*2b40*/  BSSY B1, `(.L_x_39) ;  /* 0x0000011000017945 */ /* 0x000fe20003800000 */
[----:B------:R-:W-:Y:S02]  /*2b50*/  ISETP.GT.AND P0, PT, R0, 0x8, P0 ;  /* 0x000000080000780c */ /* 0x000fe40000704270 */
[----:B------:R-:W-:Y:S02]  /*2b60*/  IADD3.X R11, R93, R105, R11, P1, P3 ;  /* 0x000000695d0b7210 */ /* 0x000fe40000fe640b */
[C---:B------:R-:W-:Y:S01]  /*2b70*/  LEA R8, P1, R94.reuse, R6, 0x1 ;  /* 0x000000065e087211 */ /* 0x040fe200078208ff */
[----:B------:R-:W-:Y:S01]  /*2b80*/  IMAD.WIDE.U32 R10, R19, R104, R10 ;  /* 0x00000068130a7225 */ /* 0x000fe200078e000a */
[----:B------:R-:W-:-:S03]  /*2b90*/  SHF.L.U64.HI R19, R94, 0x1, R89 ;  /* 0x000000015e137819 */ /* 0x000fc60000010259 */
[----:B------:R-:W-:Y:S01]  /*2ba0*/  IMAD.IADD R11, R103, 0x1, R11 ;  /* 0x00000001670b7824 */ /* 0x000fe200078e020b */
[----:B--2---:R-:W-:-:S04]  /*2bb0*/  LEA R4, P3, R10, R108, 0x1 ;  /* 0x0000006c0a047211 */ /* 0x004fc800078608ff */
[----:B------:R-:W-:Y:S01]  /*2bc0*/  LEA.HI.X R5, R10, R109, R11, 0x1, P3 ;  /* 0x0000006d0a057211 */ /* 0x000fe200018f0c0b */
[----:B---3--:R-:W-:-:S04]  /*2bd0*/  IMAD.U32 R9, R15, 0x10000, RZ ;  /* 0x000100000f097824 */ /* 0x008fc800078e00ff */
[----:B------:R-:W-:-:S04]  /*2be0*/  FMUL R9, R9, R88 ;  /* 0x0000005809097220 */ /* 0x000fc80000400000 */
[----:B------:R-:W-:-:S05]  /*2bf0*/  FFMA R9, R26, R23, R9 ;  /* 0x000000171a097223 */ /* 0x000fca0000000009 */
[----:B------:R-:W-:Y:S01]  /*2c00*/  F2FP.BF16.F32.PACK_AB R12, RZ, R9 ;  /* 0x00000009ff0c723e */ /* 0x000fe200000010ff */
[----:B------:R-:W-:-:S05]  /*2c10*/  IMAD.X R9, R19, 0x1, R7, P1 ;  /* 0x0000000113097824 */ /* 0x000fca00008e0607 */
[----:B------:R2:W-:Y:S01]  /*2c20*/  @P2 STG.E.U16 desc[UR54][R8.64], R12 ;  /* 0x0000000c08002986 */ /* 0x0005e2000c101536 */
[----:B------:R-:W-:Y:S05]  /*2c30*/  @!P0 BRA `(.L_x_40) ;  /* 0x0000000000048947 */ /* 0x000fea0003800000 */
[----:B------:R3:W5:Y:S02]  /*2c40*/  LDG.E.LTC128B.U16 R15, desc[UR54][R4.64+0x2] ;  /* 0x00000236040f7981 */ /* 0x000764000c1e1520 */
.L_x_40:
[----:B------:R-:W-:Y:S05]  /*2c50*/  BSYNC B1 ;  /* 0x0000000000017941 */ /* 0x000fea0003800000 */
.L_x_39:
[----:B-----5:R-:W-:Y:S01]  /*2c60*/  IMAD.U32 R11, R15, 0x10000, RZ ;  /* 0x000100000f0b7824 */ /* 0x020fe200078e00ff */
[----:B------:R-:W-:Y:S01]  /*2c70*/  ISETP.GT.AND P1, PT, R14, 0x8, PT ;  /* 0x000000080e00780c */ /* 0x000fe20003f24270 */
[----:B------:R-:W-:Y:S02]  /*2c80*/  BSSY B1, `(.L_x_41) ;  /* 0x0000008000017945 */ /* 0x000fe40003800000 */
[----:B------:R-:W-:Y:S01]  /*2c90*/  FMUL R10, R11, R88 ;  /* 0x000000580b0a7220 */ /* 0x000fe20000400000 */
[----:B------:R-:W-:-:S03]  /*2ca0*/  ISETP.GT.AND P2, PT, R0, RZ, P1 ;  /* 0x000000ff0000720c */ /* 0x000fc60000f44270 */
[----:B------:R-:W-:-:S05]  /*2cb0*/  FFMA R10, R27, R23, R10 ;  /* 0x000000171b0a7223 */ /* 0x000fca000000000a */
[----:B------:R-:W-:-:S05]  /*2cc0*/  F2FP.BF16.F32.PACK_AB R10, RZ, R10 ;  /* 0x0000000aff0a723e */ /* 0x000fca00000010ff */
[----:B------:R4:W-:Y:S01]  /*2cd0*/  @P0 STG.E.U16 desc[UR54][R8.64+0x2], R10 ;  /* 0x0000020a08000986 */ /* 0x0009e2000c101536 */
[----:B------:R-:W-:Y:S05]  /*2ce0*/  @!P2 BRA `(.L_x_42) ;  /* 0x000000000004a947 */ /* 0x000fea0003800000 */
[----:B------:R0:W5:Y:S02]  /*2cf0*/  LDG.E.LTC128B.U16 R15, desc[UR54][R2.64+0x10] ;  /* 0x00001036020f7981 */ /* 0x000164000c1e1520 */
.L_x_42:
[----:B------:R-:W-:Y:S05]  /*2d00*/  BSYNC B1 ;  /* 0x0000000000017941 */ /* 0x000fea0003800000 */
.L_x_41:
        /* <DEDUP_REMOVED lines=10> */
.L_x_44:
[----:B------:R-:W-:Y:S05]  /*2db0*/  BSYNC B1 ;  /* 0x0000000000017941 */ /* 0x000fea0003800000 */
.L_x_43:
[----:B0----5:R-:W-:Y:S01]  /*2dc0*/  IMAD.U32 R11, R15, 0x10000, RZ ;  /* 0x000100000f0b7824 */ /* 0x021fe200078e00ff */
[----:B------:R-:W-:Y:S01]  /*2dd0*/  ISETP.GT.AND P1, PT, R0, 0x8, P1 ;  /* 0x000000080000780c */ /* 0x000fe20000f24270 */
[----:B------:R-:W-:Y:S02]  /*2de0*/  BSSY B1, `(.L_x_45) ;  /* 0x0000007000017945 */ /* 0x000fe40003800000 */
[----:B----4-:R-:W-:-:S04]  /*2df0*/  FMUL R10, R11, R88 ;  /* 0x000000580b0a7220 */ /* 0x010fc80000400000 */
[----:B------:R-:W-:-:S05]  /*2e00*/  FFMA R10, R29, R23, R10 ;  /* 0x000000171d0a7223 */ /* 0x000fca000000000a */
[----:B------:R-:W-:-:S05]  /*2e10*/  F2FP.BF16.F32.PACK_AB R10, RZ, R10 ;  /* 0x0000000aff0a723e */ /* 0x000fca00000010ff */
[----:B------:R0:W-:Y:S01]  /*2e20*/  @P3 STG.E.U16 desc[UR54][R6.64+0x12], R10 ;  /* 0x0000120a06003986 */ /* 0x0001e2000c101536 */
[----:B------:R-:W-:Y:S05]  /*2e30*/  @!P1 BRA `(.L_x_46) ;  /* 0x0000000000049947 */ /* 0x000fea0003800000 */
[----:B------:R4:W5:Y:S02]  /*2e40*/  LDG.E.LTC128B.U16 R15, desc[UR54][R4.64+0x10] ;  /* 0x00001036040f7981 */ /* 0x000964000c1e1520 */
.L_x_46:
[----:B------:R-:W-:Y:S05]  /*2e50*/  BSYNC B1 ;  /* 0x0000000000017941 */ /* 0x000fea0003800000 */
.L_x_45:
[----:B-----5:R-:W-:Y:S01]  /*2e60*/  IMAD.U32 R11, R15, 0x10000, RZ ;  /* 0x000100000f0b7824 */ /* 0x020fe200078e00ff */
[----:B------:R-:W-:Y:S01]  /*2e70*/  ISETP.GT.AND P0, PT, R0, 0x8, P0 ;  /* 0x000000080000780c */ /* 0x000fe20000704270 */
[----:B------:R-:W-:Y:S02]  /*2e80*/  BSSY B1, `(.L_x_47) ;  /* 0x0000007000017945 */ /* 0x000fe40003800000 */
[----:B------:R-:W-:-:S04]  /*2e90*/  FMUL R11, R11, R88 ;  /* 0x000000580b0b7220 */ /* 0x000fc80000400000 */
[----:B------:R-:W-:-:S05]  /*2ea0*/  FFMA R11, R30, R23, R11 ;  /* 0x000000171e0b7223 */ /* 0x000fca000000000b */
[----:B------:R-:W-:-:S05]  /*2eb0*/  F2FP.BF16.F32.PACK_AB R11, RZ, R11 ;  /* 0x0000000bff0b723e */ /* 0x000fca00000010ff */
[----:B------:R0:W-:Y:S01]  /*2ec0*/  @P1 STG.E.U16 desc[UR54][R8.64+0x10], R11 ;  /* 0x0000100b08001986 */ /* 0x0001e2000c101536 */
[----:B------:R-:W-:Y:S05]  /*2ed0*/  @!P0 BRA `(.L_x_48) ;  /* 0x0000000000048947 */ /* 0x000fea0003800000 */
[----:B------:R0:W5:Y:S02]  /*2ee0*/  LDG.E.LTC128B.U16 R15, desc[UR54][R4.64+0x12] ;  /* 0x00001236040f7981 */ /* 0x000164000c1e1520 */
.L_x_48:
[----:B------:R-:W-:Y:S05]  /*2ef0*/  BSYNC B1 ;  /* 0x0000000000017941 */ /* 0x000fea0003800000 */
.L_x_47:
[----:B0----5:R-:W-:Y:S01]  /*2f00*/  IMAD.U32 R11, R15, 0x10000, RZ ;  /* 0x000100000f0b7824 */ /* 0x021fe200078e00ff */
        /* <DEDUP_REMOVED lines=9> */
.L_x_50:
[----:B------:R-:W-:Y:S05]  /*2fa0*/  BSYNC B1 ;  /* 0x0000000000017941 */ /* 0x000fea0003800000 */
.L_x_49:
        /* <DEDUP_REMOVED lines=10> */
.L_x_52:
[----:B------:R-:W-:Y:S05]  /*3050*/  BSYNC B1 ;  /* 0x0000000000017941 */ /* 0x000fea0003800000 */
.L_x_51:
[----:B0----5:R-:W-:Y:S01]  /*3060*/  IMAD.U32 R11, R15, 0x10000, RZ ;  /* 0x000100000f0b7824 */ /* 0x021fe200078e00ff */
        /* <DEDUP_REMOVED lines=8> */
.L_x_54:
[----:B------:R-:W-:Y:S05]  /*30f0*/  BSYNC B1 ;  /* 0x0000000000017941 */ /* 0x000fea0003800000 */
.L_x_53:
        /* <DEDUP_REMOVED lines=9> */
.L_x_56:
[----:B------:R-:W-:Y:S05]  /*3190*/  BSYNC B1 ;  /* 0x0000000000017941 */ /* 0x000fea0003800000 */
.L_x_55:
        /* <DEDUP_REMOVED lines=10> */
.L_x_58:
[----:B------:R-:W-:Y:S05]  /*3240*/  BSYNC B1 ;  /* 0x0000000000017941 */ /* 0x000fea0003800000 */
.L_x_57:
        /* <DEDUP_REMOVED lines=10> */
.L_x_60:
[----:B------:R-:W-:Y:S05]  /*32f0*/  BSYNC B1 ;  /* 0x0000000000017941 */ /* 0x000fea0003800000 */
.L_x_59:
        /* <DEDUP_REMOVED lines=9> */
.L_x_62:
[----:B------:R-:W-:Y:S05]  /*3390*/  BSYNC B1 ;  /* 0x0000000000017941 */ /* 0x000fea0003800000 */
.L_x_61:
        /* <DEDUP_REMOVED lines=9> */
.L_x_64:
[----:B------:R-:W-:Y:S05]  /*3430*/  BSYNC B1 ;  /* 0x0000000000017941 */ /* 0x000fea0003800000 */
.L_x_63:
        /* <DEDUP_REMOVED lines=10> */
.L_x_66:
[----:B------:R-:W-:Y:S05]  /*34e0*/  BSYNC B1 ;  /* 0x0000000000017941 */ /* 0x000fea0003800000 */
.L_x_65:
        /* <DEDUP_REMOVED lines=10> */
.L_x_68:
[----:B------:R-:W-:Y:S05]  /*3590*/  BSYNC B1 ;  /* 0x0000000000017941 */ /* 0x000fea0003800000 */
.L_x_67:
        /* <DEDUP_REMOVED lines=9> */
.L_x_70:
[----:B------:R-:W-:Y:S05]  /*3630*/  BSYNC B1 ;  /* 0x0000000000017941 */ /* 0x000fea0003800000 */
.L_x_69:
        /* <DEDUP_REMOVED lines=9> */
.L_x_72:
[----:B------:R-:W-:Y:S05]  /*36d0*/  BSYNC B1 ;  /* 0x0000000000017941 */ /* 0x000fea0003800000 */
.L_x_71:
        /* <DEDUP_REMOVED lines=10> */
.L_x_74:
[----:B------:R-:W-:Y:S05]  /*3780*/  BSYNC B1 ;  /* 0x0000000000017941 */ /* 0x000fea0003800000 */
.L_x_73:
        /* <DEDUP_REMOVED lines=10> */
.L_x_76:
[----:B------:R-:W-:Y:S05]  /*3830*/  BSYNC B1 ;  /* 0x0000000000017941 */ /* 0x000fea0003800000 */
.L_x_75:
        /* <DEDUP_REMOVED lines=9> */
.L_x_78:
[----:B------:R-:W-:Y:S05]  /*38d0*/  BSYNC B1 ;  /* 0x0000000000017941 */ /* 0x000fea0003800000 */
.L_x_77:
        /* <DEDUP_REMOVED lines=9> */
.L_x_80:
[----:B------:R-:W-:Y:S05]  /*3970*/  BSYNC B1 ;  /* 0x0000000000017941 */ /* 0x000fea0003800000 */
.L_x_79:
        /* <DEDUP_REMOVED lines=10> */
.L_x_82:
[----:B------:R-:W-:Y:S05]  /*3a20*/  BSYNC B1 ;  /* 0x0000000000017941 */ /* 0x000fea0003800000 */
.L_x_81:
        /* <DEDUP_REMOVED lines=10> */
.L_x_84:
[----:B------:R-:W-:Y:S05]  /*3ad0*/  BSYNC B1 ;  /* 0x0000000000017941 */ /* 0x000fea0003800000 */
.L_x_83:
        /* <DEDUP_REMOVED lines=9> */
.L_x_86:
[----:B------:R-:W-:Y:S05]  /*3b70*/  BSYNC B1 ;  /* 0x0000000000017941 */ /* 0x000fea0003800000 */
.L_x_85:
        /* <DEDUP_REMOVED lines=9> */
.L_x_88:
[----:B------:R-:W-:Y:S05]  /*3c10*/  BSYNC B1 ;  /* 0x0000000000017941 */ /* 0x000fea0003800000 */
.L_x_87:
        /* <DEDUP_REMOVED lines=10> */
.L_x_90:
[----:B------:R-:W-:Y:S05]  /*3cc0*/  BSYNC B1 ;  /* 0x0000000000017941 */ /* 0x000fea0003800000 */
.L_x_89:
        /* <DEDUP_REMOVED lines=10> */
.L_x_92:
[----:B------:R-:W-:Y:S05]  /*3d70*/  BSYNC B1 ;  /* 0x0000000000017941 */ /* 0x000fea0003800000 */
.L_x_91:
        /* <DEDUP_REMOVED lines=9> */
.L_x_94:
[----:B------:R-:W-:Y:S05]  /*3e10*/  BSYNC B1 ;  /* 0x0000000000017941 */ /* 0x000fea0003800000 */
.L_x_93:
        /* <DEDUP_REMOVED lines=9> */
.L_x_96:
[----:B------:R-:W-:Y:S05]  /*3eb0*/  BSYNC B1 ;  /* 0x0000000000017941 */ /* 0x000fea0003800000 */
.L_x_95:
        /* <DEDUP_REMOVED lines=10> */
.L_x_98:
[----:B------:R-:W-:Y:S05]  /*3f60*/  BSYNC B1 ;  /* 0x0000000000017941 */ /* 0x000fea0003800000 */
.L_x_97:
        /* <DEDUP_REMOVED lines=10> */
.L_x_100:
[----:B------:R-:W-:Y:S05]  /*4010*/  BSYNC B1 ;  /* 0x0000000000017941 */ /* 0x000fea0003800000 */
.L_x_99:
        /* <DEDUP_REMOVED lines=9> */
.L_x_102:
[----:B------:R-:W-:Y:S05]  /*40b0*/  BSYNC B1 ;  /* 0x0000000000017941 */ /* 0x000fea0003800000 */
.L_x_101:
        /* <DEDUP_REMOVED lines=9> */
.L_x_104:
[----:B------:R-:W-:Y:S05]  /*4150*/  BSYNC B1 ;  /* 0x0000000000017941 */ /* 0x000fea0003800000 */
.L_x_103:
        /* <DEDUP_REMOVED lines=10> */
.L_x_106:
[----:B------:R-:W-:Y:S05]  /*4200*/  BSYNC B1 ;  /* 0x0000000000017941 */ /* 0x000fea0003800000 */
.L_x_105:
        /* <DEDUP_REMOVED lines=10> */
.L_x_108:
[----:B------:R-:W-:Y:S05]  /*42b0*/  BSYNC B1 ;  /* 0x0000000000017941 */ /* 0x000fea0003800000 */
.L_x_107:
        /* <DEDUP_REMOVED lines=9> */
.L_x_110:
[----:B------:R-:W-:Y:S05]  /*4350*/  BSYNC B1 ;  /* 0x0000000000017941 */ /* 0x000fea0003800000 */
.L_x_109:
        /* <DEDUP_REMOVED lines=9> */
.L_x_112:
[----:B------:R-:W-:Y:S05]  /*43f0*/  BSYNC B1 ;  /* 0x0000000000017941 */ /* 0x000fea0003800000 */
.L_x_111:
        /* <DEDUP_REMOVED lines=10> */
.L_x_114:
[----:B------:R-:W-:Y:S05]  /*44a0*/  BSYNC B1 ;  /* 0x0000000000017941 */ /* 0x000fea0003800000 */
.L_x_113:
        /* <DEDUP_REMOVED lines=10> */
.L_x_116:
[----:B------:R-:W-:Y:S05]  /*4550*/  BSYNC B1 ;  /* 0x0000000000017941 */ /* 0x000fea0003800000 */
.L_x_115:
        /* <DEDUP_REMOVED lines=9> */
.L_x_118:
[----:B------:R-:W-:Y:S05]  /*45f0*/  BSYNC B1 ;  /* 0x0000000000017941 */ /* 0x000fea0003800000 */
.L_x_117:
        /* <DEDUP_REMOVED lines=9> */
.L_x_120:
[----:B------:R-:W-:Y:S05]  /*4690*/  BSYNC B1 ;  /* 0x0000000000017941 */ /* 0x000fea0003800000 */
.L_x_119:
        /* <DEDUP_REMOVED lines=10> */
.L_x_122:
[----:B------:R-:W-:Y:S05]  /*4740*/  BSYNC B1 ;  /* 0x0000000000017941 */ /* 0x000fea0003800000 */
.L_x_121:
        /* <DEDUP_REMOVED lines=10> */
.L_x_124:
[----:B------:R-:W-:Y:S05]  /*47f0*/  BSYNC B1 ;  /* 0x0000000000017941 */ /* 0x000fea0003800000 */
.L_x_123:
        /* <DEDUP_REMOVED lines=9> */
.L_x_126:
[----:B------:R-:W-:Y:S05]  /*4890*/  BSYNC B1 ;  /* 0x0000000000017941 */ /* 0x000fea0003800000 */
.L_x_125:
        /* <DEDUP_REMOVED lines=9> */
.L_x_128:
[----:B------:R-:W-:Y:S05]  /*4930*/  BSYNC B1 ;  /* 0x0000000000017941 */ /* 0x000fea0003800000 */
.L_x_127:
        /* <DEDUP_REMOVED lines=10> */
.L_x_130:
[----:B------:R-:W-:Y:S05]  /*49e0*/  BSYNC B1 ;  /* 0x0000000000017941 */ /* 0x000fea0003800000 */
.L_x_129:
        /* <DEDUP_REMOVED lines=10> */
.L_x_132:
[----:B------:R-:W-:Y:S05]  /*4a90*/  BSYNC B1 ;  /* 0x0000000000017941 */ /* 0x000fea0003800000 */
.L_x_131:
        /* <DEDUP_REMOVED lines=9> */
.L_x_134:
[----:B------:R-:W-:Y:S05]  /*4b30*/  BSYNC B1 ;  /* 0x0000000000017941 */ /* 0x000fea0003800000 */
.L_x_133:
        /* <DEDUP_REMOVED lines=9> */
.L_x_136:
[----:B------:R-:W-:Y:S05]  /*4bd0*/  BSYNC B1 ;  /* 0x0000000000017941 */ /* 0x000fea0003800000 */
.L_x_135:
        /* <DEDUP_REMOVED lines=10> */
.L_x_138:
[----:B------:R-:W-:Y:S05]  /*4c80*/  BSYNC B1 ;  /* 0x0000000000017941 */ /* 0x000fea0003800000 */
.L_x_137:
        /* <DEDUP_REMOVED lines=10> */
.L_x_140:
[----:B------:R-:W-:Y:S05]  /*4d30*/  BSYNC B1 ;  /* 0x0000000000017941 */ /* 0x000fea0003800000 */
.L_x_139:
        /* <DEDUP_REMOVED lines=9> */
.L_x_142:
[----:B------:R-:W-:Y:S05]  /*4dd0*/  BSYNC B1 ;  /* 0x0000000000017941 */ /* 0x000fea0003800000 */
.L_x_141:
        /* <DEDUP_REMOVED lines=9> */
.L_x_144:
[----:B------:R-:W-:Y:S05]  /*4e70*/  BSYNC B1 ;  /* 0x0000000000017941 */ /* 0x000fea0003800000 */
.L_x_143:
        /* <DEDUP_REMOVED lines=10> */
.L_x_146:
[----:B------:R-:W-:Y:S05]  /*4f20*/  BSYNC B1 ;  /* 0x0000000000017941 */ /* 0x000fea0003800000 */
.L_x_145:
        /* <DEDUP_REMOVED lines=10> */
.L_x_148:
[----:B------:R-:W-:Y:S05]  /*4fd0*/  BSYNC B1 ;  /* 0x0000000000017941 */ /* 0x000fea0003800000 */
.L_x_147:
        /* <DEDUP_REMOVED lines=9> */
.L_x_150:
[----:B------:R-:W-:Y:S05]  /*5070*/  BSYNC B1 ;  /* 0x0000000000017941 */ /* 0x000fea0003800000 */
.L_x_149:
        /* <DEDUP_REMOVED lines=9> */
.L_x_152:
[----:B------:R-:W-:Y:S05]  /*5110*/  BSYNC B1 ;  /* 0x0000000000017941 */ /* 0x000fea0003800000 */
.L_x_151:
        /* <DEDUP_REMOVED lines=10> */
.L_x_154:
[----:B------:R-:W-:Y:S05]  /*51c0*/  BSYNC B1 ;  /* 0x0000000000017941 */ /* 0x000fea0003800000 */
.L_x_153:
        /* <DEDUP_REMOVED lines=10> */
.L_x_156:
[----:B------:R-:W-:Y:S05]  /*5270*/  BSYNC B1 ;  /* 0x0000000000017941 */ /* 0x000fea0003800000 */
.L_x_155:
[----:B01---5:R-:W-:Y:S01]  /*5280*/  IMAD.U32 R3, R15, 0x10000, RZ ;  /* 0x000100000f037824 */ /* 0x023fe200078e00ff */
        /* <DEDUP_REMOVED lines=8> */
.L_x_158:
[----:B------:R-:W-:Y:S05]  /*5310*/  BSYNC B1 ;  /* 0x0000000000017941 */ /* 0x000fea0003800000 */
.L_x_157:
[----:B-----5:R-:W-:Y:S01]  /*5320*/  IMAD.U32 R3, R15, 0x10000, RZ ;  /* 0x000100000f037824 */ /* 0x020fe200078e00ff */
[----:B------:R-:W-:Y:S01]  /*5330*/  ISETP.GT.AND P0, PT, R0, 0x8, P0 ;  /* 0x000000080000780c */ /* 0x000fe20000704270 */
[----:B0-----:R-:W-:Y:S01]  /*5340*/  @P1 IMAD.MOV.U32 R2, RZ, RZ, R8 ;  /* 0x000000ffff021224 */ /* 0x001fe200078e0008 */
[----:B------:R-:W-:Y:S01]  /*5350*/  BSSY B1, `(.L_x_159) ;  /* 0x0000009000017945 */ /* 0x000fe20003800000 */
[----:B------:R-:W-:-:S04]  /*5360*/  FMUL R3, R3, R88 ;  /* 0x0000005803037220 */ /* 0x000fc80000400000 */
[----:B------:R-:W-:-:S05]  /*5370*/  FFMA R3, R86, R23, R3 ;  /* 0x0000001756037223 */ /* 0x000fca0000000003 */
[----:B------:R-:W-:-:S04]  /*5380*/  F2FP.BF16.F32.PACK_AB R3, RZ, R3 ;  /* 0x00000003ff03723e */ /* 0x000fc800000010ff */
[----:B------:R-:W-:Y:S01]  /*5390*/  PRMT R6, R3, 0x7610, R6 ;  /* 0x0000761003067816 */ /* 0x000fe20000000006 */
[----:B------:R-:W-:-:S05]  /*53a0*/  @P1 IMAD.MOV.U32 R3, RZ, RZ, R9 ;  /* 0x000000ffff031224 */ /* 0x000fca00078e0009 */
[----:B------:R0:W-:Y:S01]  /*53b0*/  @P1 STG.E.U16 desc[UR54][R2.64+0xf0], R6 ;  /* 0x0000f00602001986 */ /* 0x0001e2000c101536 */
[----:B------:R-:W-:Y:S05]  /*53c0*/  @!P0 BRA `(.L_x_160) ;  /* 0x0000000000048947 */ /* 0x000fea0003800000 */
[----:B------:R0:W5:Y:S02]  /*53d0*/  LDG.E.LTC128B.U16 R15, desc[UR54][R4.64+0xf2] ;  /* 0x0000f236040f7981 */ /* 0x000164000c1e1520 */
.L_x_160:
[----:B------:R-:W-:Y:S05]  /*53e0*/  BSYNC B1 ;  /* 0x0000000000017941 */ /* 0x000fea0003800000 */
.L_x_159:
[----:B------:R-:W-:Y:S05]  /*53f0*/  @!P0 BRA `(.L_x_161) ;  /* 0x0000001000b08947 */ /* 0x000fea0003800000 */
[----:B-----5:R-:W-:-:S04]  /*5400*/  IMAD.U32 R15, R15, 0x10000, RZ ;  /* 0x000100000f0f7824 */ /* 0x020fc800078e00ff */
[----:B------:R-:W-:-:S04]  /*5410*/  FMUL R0, R15, R88 ;  /* 0x000000580f007220 */ /* 0x000fc80000400000 */
[----:B------:R-:W-:-:S05]  /*5420*/  FFMA R0, R87, R23, R0 ;  /* 0x0000001757007223 */ /* 0x000fca0000000000 */
[----:B------:R-:W-:-:S05]  /*5430*/  F2FP.BF16.F32.PACK_AB R0, RZ, R0 ;  /* 0x00000000ff00723e */ /* 0x000fca00000010ff */
[----:B------:R0:W-:Y:S01]  /*5440*/  STG.E.U16 desc[UR54][R8.64+0xf2], R0 ;  /* 0x0000f20008007986 */ /* 0x0001e2000c101536 */
[----:B------:R-:W-:Y:S05]  /*5450*/  BRA `(.L_x_161) ;  /* 0x0000001000987947 */ /* 0x000fea0003800000 */
.L_x_36:
[----:B------:R-:W-:Y:S01]  /*5460*/  ISETP.GT.AND P3, PT, R14, 0x1, PT ;  /* 0x000000010e00780c */ /* 0x000fe20003f64270 */
[----:B------:R-:W-:Y:S01]  /*5470*/  ULDC.64 UR4, c[0x0][0x5c0] ;  /* 0x0001700000047ab9 */ /* 0x000fe20000000a00 */
[-C--:B------:R-:W-:Y:S01]  /*5480*/  FMUL R24, R24, R23.reuse ;  /* 0x0000001718187220 */ /* 0x080fe20000400000 */
[----:B------:R-:W-:Y:S01]  /*5490*/  LEA R2, P4, R102, UR4, 0x1 ;  /* 0x0000000466027c11 */ /* 0x000fe2000f8808ff */
[-C--:B------:R-:W-:Y:S01]  /*54a0*/  FMUL R25, R25, R23.reuse ;  /* 0x0000001719197220 */ /* 0x080fe20000400000 */
[----:B------:R-:W-:Y:S01]  /*54b0*/  ISETP.GT.AND P0, PT, R0, RZ, P3 ;  /* 0x000000ff0000720c */ /* 0x000fe20001f04270 */
[-C--:B------:R-:W-:Y:S01]  /*54c0*/  FMUL R26, R26, R23.reuse ;  /* 0x000000171a1a7220 */ /* 0x080fe20000400000 */
[----:B------:R-:W-:Y:S01]  /*54d0*/  F2FP.BF16.F32.PACK_AB R24, RZ, R24 ;  /* 0x00000018ff18723e */ /* 0x000fe200000010ff */
[-C--:B------:R-:W-:Y:S01]  /*54e0*/  FMUL R27, R27, R23.reuse ;  /* 0x000000171b1b7220 */ /* 0x080fe20000400000 */
[----:B------:R-:W-:Y:S01]  /*54f0*/  LEA.HI.X R3, R102, UR5, R111, 0x1, P4 ;  /* 0x0000000566037c11 */ /* 0x000fe2000a0f0c6f */
[----:B------:R-:W-:Y:S01]  /*5500*/  FMUL R28, R28, R23 ;  /* 0x000000171c1c7220 */ /* 0x000fe20000400000 */
[----:B------:R-:W-:Y:S01]  /*5510*/  F2FP.BF16.F32.PACK_AB R25, RZ, R25 ;  /* 0x00000019ff19723e */ /* 0x000fe200000010ff */
[-C--:B------:R-:W-:Y:S01]  /*5520*/  FMUL R29, R29, R23.reuse ;  /* 0x000000171d1d7220 */ /* 0x080fe20000400000 */
[----:B------:R-:W-:Y:S01]  /*5530*/  ISETP.GT.AND P2, PT, R0, 0x8, P2 ;  /* 0x000000080000780c */ /* 0x000fe20001744270 */
[----:B------:R-:W-:Y:S01]  /*5540*/  @P1 STG.E.U16 desc[UR54][R2.64], R24 ;  /* 0x0000001802001986 */ /* 0x000fe2000c101536 */
[----:B------:R-:W-:Y:S01]  /*5550*/  ISETP.GT.AND P1, PT, R14, 0x8, PT ;  /* 0x000000080e00780c */ /* 0x000fe20003f24270 */
[-C--:B------:R-:W-:Y:S01]  /*5560*/  FMUL R30, R30, R23.reuse ;  /* 0x000000171e1e7220 */ /* 0x080fe20000400000 */
[C---:B------:R-:W-:Y:S01]  /*5570*/  SHF.L.U64.HI R5, R94.reuse, 0x1, R89 ;  /* 0x000000015e057819 */ /* 0x040fe20000010259 */
[----:B------:R-:W-:Y:S01]  /*5580*/  @P0 STG.E.U16 desc[UR54][R2.64+0x2], R25 ;  /* 0x0000021902000986 */ /* 0x000fe2000c101536 */
[----:B------:R-:W-:Y:S01]  /*5590*/  LEA R4, P5, R94, R2, 0x1 ;  /* 0x000000025e047211 */ /* 0x000fe200078a08ff */
[-C--:B------:R-:W-:Y:S01]  /*55a0*/  FMUL R31, R31, R23.reuse ;  /* 0x000000171f1f7220 */ /* 0x080fe20000400000 */
[----:B------:R-:W-:Y:S01]  /*55b0*/  ISETP.GT.AND P3, PT, R0, 0x8, P3 ;  /* 0x000000080000780c */ /* 0x000fe20001f64270 */
[-C--:B------:R-:W-:Y:S01]  /*55c0*/  FMUL R32, R32, R23.reuse ;  /* 0x0000001720207220 */ /* 0x080fe20000400000 */
[----:B------:R-:W-:Y:S01]  /*55d0*/  ISETP.GT.AND P0, PT, R14, 0x9, PT ;  /* 0x000000090e00780c */ /* 0x000fe20003f04270 */
[----:B------:R-:W-:Y:S01]  /*55e0*/  IMAD.X R5, R5, 0x1, R3, P5 ;  /* 0x0000000105057824 */ /* 0x000fe200028e0603 */
[----:B------:R-:W-:Y:S01]  /*55f0*/  ISETP.GT.AND P4, PT, R0, RZ, P1 ;  /* 0x000000ff0000720c */ /* 0x000fe20000f84270 */
[-C--:B------:R-:W-:Y:S01]  /*5600*/  FMUL R33, R33, R23.reuse ;  /* 0x0000001721217220 */ /* 0x080fe20000400000 */
[----:B------:R-:W-:Y:S01]  /*5610*/  F2FP.BF16.F32.PACK_AB R26, RZ, R26 ;  /* 0x0000001aff1a723e */ /* 0x000fe200000010ff */
[-C--:B------:R-:W-:Y:S01]  /*5620*/  FMUL R34, R34, R23.reuse ;  /* 0x0000001722227220 */ /* 0x080fe20000400000 */
[----:B------:R-:W-:Y:S01]  /*5630*/  ISETP.GT.AND P5, PT, R0, RZ, P0 ;  /* 0x000000ff0000720c */ /* 0x000fe200007a4270 */
[----:B------:R-:W-:Y:S01]  /*5640*/  FMUL R35, R35, R23 ;  /* 0x0000001723237220 */ /* 0x000fe20000400000 */
[----:B------:R-:W-:Y:S01]  /*5650*/  F2FP.BF16.F32.PACK_AB R27, RZ, R27 ;  /* 0x0000001bff1b723e */ /* 0x000fe200000010ff */
[----:B------:R-:W-:Y:S01]  /*5660*/  @P2 STG.E.U16 desc[UR54][R4.64], R26 ;  /* 0x0000001a04002986 */ /* 0x000fe2000c101536 */
[----:B------:R-:W-:Y:S01]  /*5670*/  F2FP.BF16.F32.PACK_AB R28, RZ, R28 ;  /* 0x0000001cff1c723e */ /* 0x000fe200000010ff */
[-C--:B------:R-:W-:Y:S01]  /*5680*/  FMUL R36, R36, R23.reuse ;  /* 0x0000001724247220 */ /* 0x080fe20000400000 */
[----:B------:R-:W-:Y:S01]  /*5690*/  ISETP.GT.AND P2, PT, R0, 0x8, P1 ;  /* 0x000000080000780c */ /* 0x000fe20000f44270 */
[----:B------:R-:W-:Y:S01]  /*56a0*/  @P3 STG.E.U16 desc[UR54][R4.64+0x2], R27 ;  /* 0x0000021b04003986 */ /* 0x000fe2000c101536 */
[----:B------:R-:W-:Y:S01]  /*56b0*/  ISETP.GT.AND P1, PT, R14, 0x10, PT ;  /* 0x000000100e00780c */ /* 0x000fe20003f24270 */
[----:B------:R-:W-:Y:S01]  /*56c0*/  FMUL R37, R37, R23 ;  /* 0x0000001725257220 */ /* 0x000fe20000400000 */
[----:B------:R-:W-:Y:S01]  /*56d0*/  F2FP.BF16.F32.PACK_AB R29, RZ, R29 ;  /* 0x0000001dff1d723e */ /* 0x000fe200000010ff */
[----:B------:R-:W-:Y:S01]  /*56e0*/  @P4 STG.E.U16 desc[UR54][R2.64+0x10], R28 ;  /* 0x0000101c02004986 */ /* 0x000fe2000c101536 */
[----:B------:R-:W-:Y:S01]  /*56f0*/  ISETP.GT.AND P3, PT, R0, 0x8, P0 ;  /* 0x000000080000780c */ /* 0x000fe20000764270 */
[-C--:B------:R-:W-:Y:S01]  /*5700*/  FMUL R38, R38, R23.reuse ;  /* 0x0000001726267220 */ /* 0x080fe20000400000 */
[----:B------:R-:W-:Y:S01]  /*5710*/  ISETP.GT.AND P0, PT, R14, 0x11, PT ;  /* 0x000000110e00780c */ /* 0x000fe20003f04270 */
[----:B------:R-:W-:Y:S01]  /*5720*/  @P5 STG.E.U16 desc[UR54][R2.64+0x12], R29 ;  /* 0x0000121d02005986 */ /* 0x000fe2000c101536 */
        /* <DEDUP_REMOVED lines=161> */
[----:B------:R-:W-:Y:S01]  /*6140*/  FMUL R87, R87, R23 ;  /* 0x0000001757577220 */ /* 0x000fe20000400000 */
[----:B------:R-:W-:-:S02]  /*6150*/  F2FP.BF16.F32.PACK_AB R62, RZ, R62 ;  /* 0x0000003eff3e723e */ /* 0x000fc400000010ff */
[C---:B------:R-:W-:Y:S02]  /*6160*/  ISETP.GT.AND P5, PT, R0.reuse, RZ, P0 ;  /* 0x000000ff0000720c */ /* 0x040fe400007a4270 */
[----:B------:R-:W-:Y:S01]  /*6170*/  F2FP.BF16.F32.PACK_AB R63, RZ, R63 ;  /* 0x0000003fff3f723e */ /* 0x000fe200000010ff */
[----:B------:R-:W-:Y:S01]  /*6180*/  @P2 STG.E.U16 desc[UR54][R4.64+0x90], R62 ;  /* 0x0000903e04002986 */ /* 0x000fe2000c101536 */
[----:B------:R-:W-:Y:S02]  /*6190*/  F2FP.BF16.F32.PACK_AB R64, RZ, R64 ;  /* 0x00000040ff40723e */ /* 0x000fe400000010ff */
[----:B------:R-:W-:Y:S01]  /*61a0*/  ISETP.GT.AND P2, PT, R0, 0x8, P1 ;  /* 0x000000080000780c */ /* 0x000fe20000f44270 */
[----:B------:R-:W-:Y:S01]  /*61b0*/  @P3 STG.E.U16 desc[UR54][R4.64+0x92], R63 ;  /* 0x0000923f04003986 */ /* 0x000fe2000c101536 */
[----:B------:R-:W-:Y:S02]  /*61c0*/  ISETP.GT.AND P1, PT, R14, 0x58, PT ;  /* 0x000000580e00780c */ /* 0x000fe40003f24270 */
[----:B------:R-:W-:Y:S01]  /*61d0*/  F2FP.BF16.F32.PACK_AB R65, RZ, R65 ;  /* 0x00000041ff41723e */ /* 0x000fe200000010ff */
[----:B------:R-:W-:Y:S01]  /*61e0*/  @P4 STG.E.U16 desc[UR54][R2.64+0xa0], R64 ;  /* 0x0000a04002004986 */ /* 0x000fe2000c101536 */
[----:B------:R-:W-:-:S02]  /*61f0*/  ISETP.GT.AND P3, PT, R0, 0x8, P0 ;  /* 0x000000080000780c */ /* 0x000fc40000764270 */
[----:B------:R-:W-:Y:S01]  /*6200*/  ISETP.GT.AND P0, PT, R14, 0x59, PT ;  /* 0x000000590e00780c */ /* 0x000fe20003f04270 */
[----:B------:R-:W-:Y:S01]  /*6210*/  @P5 STG.E.U16 desc[UR54][R2.64+0xa2], R65 ;  /* 0x0000a24102005986 */ /* 0x000fe2000c101536 */
[C---:B------:R-:W-:Y:S02]  /*6220*/  ISETP.GT.AND P4, PT, R0.reuse, RZ, P1 ;  /* 0x000000ff0000720c */ /* 0x040fe40000f84270 */
[----:B------:R-:W-:Y:S02]  /*6230*/  F2FP.BF16.F32.PACK_AB R66, RZ, R66 ;  /* 0x00000042ff42723e */ /* 0x000fe400000010ff */
[----:B------:R-:W-:Y:S02]  /*6240*/  ISETP.GT.AND P5, PT, R0, RZ, P0 ;  /* 0x000000ff0000720c */ /* 0x000fe400007a4270 */
[----:B------:R-:W-:Y:S01]  /*6250*/  F2FP.BF16.F32.PACK_AB R67, RZ, R67 ;  /* 0x00000043ff43723e */ /* 0x000fe200000010ff */
[----:B------:R-:W-:Y:S01]  /*6260*/  @P2 STG.E.U16 desc[UR54][R4.64+0xa0], R66 ;  /* 0x0000a04204002986 */ /* 0x000fe2000c101536 */
[----:B------:R-:W-:-:S02]  /*6270*/  F2FP.BF16.F32.PACK_AB R68, RZ, R68 ;  /* 0x00000044ff44723e */ /* 0x000fc400000010ff */
[----:B------:R-:W-:Y:S01]  /*6280*/  ISETP.GT.AND P2, PT, R0, 0x8, P1 ;  /* 0x000000080000780c */ /* 0x000fe20000f44270 */
[----:B------:R-:W-:Y:S01]  /*6290*/  @P3 STG.E.U16 desc[UR54][R4.64+0xa2], R67 ;  /* 0x0000a24304003986 */ /* 0x000fe2000c101536 */
[----:B------:R-:W-:Y:S02]  /*62a0*/  ISETP.GT.AND P1, PT, R14, 0x60, PT ;  /* 0x000000600e00780c */ /* 0x000fe40003f24270 */
[----:B------:R-:W-:Y:S01]  /*62b0*/  F2FP.BF16.F32.PACK_AB R69, RZ, R69 ;  /* 0x00000045ff45723e */ /* 0x000fe200000010ff */
[----:B------:R-:W-:Y:S01]  /*62c0*/  @P4 STG.E.U16 desc[UR54][R2.64+0xb0], R68 ;  /* 0x0000b04402004986 */ /* 0x000fe2000c101536 */
[----:B------:R-:W-:Y:S02]  /*62d0*/  ISETP.GT.AND P3, PT, R0, 0x8, P0 ;  /* 0x000000080000780c */ /* 0x000fe40000764270 */
[----:B------:R-:W-:Y:S01]  /*62e0*/  ISETP.GT.AND P0, PT, R14, 0x61, PT ;  /* 0x000000610e00780c */ /* 0x000fe20003f04270 */
[----:B------:R-:W-:Y:S01]  /*62f0*/  @P5 STG.E.U16 desc[UR54][R2.64+0xb2], R69 ;  /* 0x0000b24502005986 */ /* 0x000fe2000c101536 */
[----:B------:R-:W-:-:S02]  /*6300*/  ISETP.GT.AND P4, PT, R0, RZ, P1 ;  /* 0x000000ff0000720c */ /* 0x000fc40000f84270 */
[C---:B------:R-:W-:Y:S02]  /*6310*/  ISETP.GT.AND P5, PT, R0.reuse, RZ, P0 ;  /* 0x000000ff0000720c */ /* 0x040fe400007a4270 */
[----:B------:R-:W-:Y:S02]  /*6320*/  F2FP.BF16.F32.PACK_AB R70, RZ, R70 ;  /* 0x00000046ff46723e */ /* 0x000fe400000010ff */
[----:B------:R-:W-:Y:S02]  /*6330*/  F2FP.BF16.F32.PACK_AB R71, RZ, R71 ;  /* 0x00000047ff47723e */ /* 0x000fe400000010ff */
[----:B------:R-:W-:Y:S01]  /*6340*/  F2FP.BF16.F32.PACK_AB R72, RZ, R72 ;  /* 0x00000048ff48723e */ /* 0x000fe200000010ff */
[----:B------:R-:W-:Y:S01]  /*6350*/  @P2 STG.E.U16 desc[UR54][R4.64+0xb0], R70 ;  /* 0x0000b04604002986 */ /* 0x000fe2000c101536 */
[----:B------:R-:W-:Y:S02]  /*6360*/  F2FP.BF16.F32.PACK_AB R73, RZ, R73 ;  /* 0x00000049ff49723e */ /* 0x000fe400000010ff */
[C---:B------:R-:W-:Y:S01]  /*6370*/  ISETP.GT.AND P1, PT, R0.reuse, 0x8, P1 ;  /* 0x000000080000780c */ /* 0x040fe20000f24270 */
[----:B------:R-:W-:Y:S01]  /*6380*/  @P3 STG.E.U16 desc[UR54][R4.64+0xb2], R71 ;  /* 0x0000b24704003986 */ /* 0x000fe2000c101536 */
[----:B------:R-:W-:-:S02]  /*6390*/  ISETP.GT.AND P2, PT, R0, 0x8, P0 ;  /* 0x000000080000780c */ /* 0x000fc40000744270 */
[----:B------:R-:W-:Y:S01]  /*63a0*/  F2FP.BF16.F32.PACK_AB R74, RZ, R74 ;  /* 0x0000004aff4a723e */ /* 0x000fe200000010ff */
[----:B------:R-:W-:Y:S01]  /*63b0*/  @P4 STG.E.U16 desc[UR54][R2.64+0xc0], R72 ;  /* 0x0000c04802004986 */ /* 0x000fe2000c101536 */
[C---:B------:R-:W-:Y:S02]  /*63c0*/  ISETP.GT.AND P4, PT, R14.reuse, 0x68, PT ;  /* 0x000000680e00780c */ /* 0x040fe40003f84270 */
[----:B------:R-:W-:Y:S01]  /*63d0*/  ISETP.GT.AND P0, PT, R14, 0x69, PT ;  /* 0x000000690e00780c */ /* 0x000fe20003f04270 */
[----:B------:R-:W-:Y:S01]  /*63e0*/  @P5 STG.E.U16 desc[UR54][R2.64+0xc2], R73 ;  /* 0x0000c24902005986 */ /* 0x000fe2000c101536 */
[----:B------:R-:W-:Y:S02]  /*63f0*/  ISETP.GT.AND P5, PT, R0, RZ, P4 ;  /* 0x000000ff0000720c */ /* 0x000fe400027a4270 */
[----:B------:R-:W-:Y:S01]  /*6400*/  F2FP.BF16.F32.PACK_AB R75, RZ, R75 ;  /* 0x0000004bff4b723e */ /* 0x000fe200000010ff */
[----:B------:R-:W-:Y:S01]  /*6410*/  @P1 STG.E.U16 desc[UR54][R4.64+0xc0], R74 ;  /* 0x0000c04a04001986 */ /* 0x000fe2000c101536 */
[----:B------:R-:W-:-:S02]  /*6420*/  F2FP.BF16.F32.PACK_AB R76, RZ, R76 ;  /* 0x0000004cff4c723e */ /* 0x000fc400000010ff */
[C---:B------:R-:W-:Y:S01]  /*6430*/  ISETP.GT.AND P3, PT, R0.reuse, RZ, P0 ;  /* 0x000000ff0000720c */ /* 0x040fe20000764270 */
[----:B------:R-:W-:Y:S01]  /*6440*/  @P2 STG.E.U16 desc[UR54][R4.64+0xc2], R75 ;  /* 0x0000c24b04002986 */ /* 0x000fe2000c101536 */
[C---:B------:R-:W-:Y:S02]  /*6450*/  ISETP.GT.AND P4, PT, R0.reuse, 0x8, P4 ;  /* 0x000000080000780c */ /* 0x040fe40002784270 */
[----:B------:R-:W-:Y:S02]  /*6460*/  F2FP.BF16.F32.PACK_AB R77, RZ, R77 ;  /* 0x0000004dff4d723e */ /* 0x000fe400000010ff */
[----:B------:R-:W-:Y:S01]  /*6470*/  F2FP.BF16.F32.PACK_AB R78, RZ, R78 ;  /* 0x0000004eff4e723e */ /* 0x000fe200000010ff */
[----:B------:R-:W-:Y:S01]  /*6480*/  @P5 STG.E.U16 desc[UR54][R2.64+0xd0], R76 ;  /* 0x0000d04c02005986 */ /* 0x000fe2000c101536 */
[----:B------:R-:W-:Y:S02]  /*6490*/  ISETP.GT.AND P5, PT, R0, 0x8, P0 ;  /* 0x000000080000780c */ /* 0x000fe400007a4270 */
[----:B------:R-:W-:-:S02]  /*64a0*/  F2FP.BF16.F32.PACK_AB R79, RZ, R79 ;  /* 0x0000004fff4f723e */ /* 0x000fc400000010ff */
[C---:B------:R-:W-:Y:S01]  /*64b0*/  ISETP.GT.AND P2, PT, R14.reuse, 0x71, PT ;  /* 0x000000710e00780c */ /* 0x040fe20003f44270 */
[----:B------:R-:W-:Y:S01]  /*64c0*/  @P3 STG.E.U16 desc[UR54][R2.64+0xd2], R77 ;  /* 0x0000d24d02003986 */ /* 0x000fe2000c101536 */
[----:B------:R-:W-:Y:S02]  /*64d0*/  ISETP.GT.AND P3, PT, R14, 0x70, PT ;  /* 0x000000700e00780c */ /* 0x000fe40003f64270 */
[----:B------:R-:W-:Y:S01]  /*64e0*/  F2FP.BF16.F32.PACK_AB R80, RZ, R80 ;  /* 0x00000050ff50723e */ /* 0x000fe200000010ff */
[----:B------:R-:W-:Y:S01]  /*64f0*/  @P4 STG.E.U16 desc[UR54][R4.64+0xd0], R78 ;  /* 0x0000d04e04004986 */ /* 0x000fe2000c101536 */
[C---:B------:R-:W-:Y:S02]  /*6500*/  ISETP.GT.AND P4, PT, R0.reuse, RZ, P2 ;  /* 0x000000ff0000720c */ /* 0x040fe40001784270 */
[----:B------:R-:W-:Y:S01]  /*6510*/  F2FP.BF16.F32.PACK_AB R81, RZ, R81 ;  /* 0x00000051ff51723e */ /* 0x000fe200000010ff */
[----:B------:R-:W-:Y:S01]  /*6520*/  @P5 STG.E.U16 desc[UR54][R4.64+0xd2], R79 ;  /* 0x0000d24f04005986 */ /* 0x000fe2000c101536 */
[----:B------:R-:W-:-:S02]  /*6530*/  ISETP.GT.AND P5, PT, R0, RZ, P3 ;  /* 0x000000ff0000720c */ /* 0x000fc40001fa4270 */
[C---:B------:R-:W-:Y:S02]  /*6540*/  ISETP.GT.AND P1, PT, R14.reuse, 0x78, PT ;  /* 0x000000780e00780c */ /* 0x040fe40003f24270 */
[----:B------:R-:W-:Y:S02]  /*6550*/  ISETP.GT.AND P0, PT, R14, 0x79, PT ;  /* 0x000000790e00780c */ /* 0x000fe40003f04270 */
[C---:B------:R-:W-:Y:S02]  /*6560*/  ISETP.GT.AND P3, PT, R0.reuse, 0x8, P3 ;  /* 0x000000080000780c */ /* 0x040fe40001f64270 */
[C---:B------:R-:W-:Y:S02]  /*6570*/  ISETP.GT.AND P2, PT, R0.reuse, 0x8, P2 ;  /* 0x000000080000780c */ /* 0x040fe40001744270 */
[----:B------:R-:W-:Y:S02]  /*6580*/  F2FP.BF16.F32.PACK_AB R82, RZ, R82 ;  /* 0x00000052ff52723e */ /* 0x000fe400000010ff */
[----:B------:R-:W-:Y:S01]  /*6590*/  F2FP.BF16.F32.PACK_AB R83, RZ, R83 ;  /* 0x00000053ff53723e */ /* 0x000fe200000010ff */
[----:B------:R-:W-:Y:S01]  /*65a0*/  @P5 STG.E.U16 desc[UR54][R2.64+0xe0], R80 ;  /* 0x0000e05002005986 */ /* 0x000fe2000c101536 */
[----:B------:R-:W-:-:S02]  /*65b0*/  ISETP.GT.AND P5, PT, R0, RZ, P0 ;  /* 0x000000ff0000720c */ /* 0x000fc400007a4270 */
[C---:B------:R-:W-:Y:S01]  /*65c0*/  ISETP.GT.AND P0, PT, R0.reuse, 0x8, P0 ;  /* 0x000000080000780c */ /* 0x040fe20000704270 */
[----:B------:R-:W-:Y:S01]  /*65d0*/  @P4 STG.E.U16 desc[UR54][R2.64+0xe2], R81 ;  /* 0x0000e25102004986 */ /* 0x000fe2000c101536 */
[C---:B------:R-:W-:Y:S02]  /*65e0*/  ISETP.GT.AND P4, PT, R0.reuse, RZ, P1 ;  /* 0x000000ff0000720c */ /* 0x040fe40000f84270 */
[----:B------:R-:W-:Y:S01]  /*65f0*/  ISETP.GT.AND P1, PT, R0, 0x8, P1 ;  /* 0x000000080000780c */ /* 0x000fe20000f24270 */
[----:B------:R-:W-:Y:S01]  /*6600*/  @P3 STG.E.U16 desc[UR54][R4.64+0xe0], R82 ;  /* 0x0000e05204003986 */ /* 0x000fe2000c101536 */
[----:B------:R-:W-:Y:S02]  /*6610*/  F2FP.BF16.F32.PACK_AB R84, RZ, R84 ;  /* 0x00000054ff54723e */ /* 0x000fe400000010ff */
[----:B------:R-:W-:Y:S01]  /*6620*/  F2FP.BF16.F32.PACK_AB R85, RZ, R85 ;  /* 0x00000055ff55723e */ /* 0x000fe200000010ff */
[----:B------:R-:W-:Y:S01]  /*6630*/  @P2 STG.E.U16 desc[UR54][R4.64+0xe2], R83 ;  /* 0x0000e25304002986 */ /* 0x000fe2000c101536 */
[----:B------:R-:W-:-:S02]  /*6640*/  F2FP.BF16.F32.PACK_AB R86, RZ, R86 ;  /* 0x00000056ff56723e */ /* 0x000fc400000010ff */
[----:B------:R-:W-:-:S03]  /*6650*/  F2FP.BF16.F32.PACK_AB R87, RZ, R87 ;  /* 0x00000057ff57723e */ /* 0x000fc600000010ff */
[----:B------:R-:W-:Y:S04]  /*6660*/  @P4 STG.E.U16 desc[UR54][R2.64+0xf0], R84 ;  /* 0x0000f05402004986 */ /* 0x000fe8000c101536 */
[----:B------:R0:W-:Y:S02]  /*6670*/  @P5 STG.E.U16 desc[UR54][R2.64+0xf2], R85 ;  /* 0x0000f25502005986 */ /* 0x0001e4000c101536 */
[----:B0-----:R-:W-:Y:S02]  /*6680*/  @P1 IMAD.MOV.U32 R2, RZ, RZ, R4 ;  /* 0x000000ffff021224 */ /* 0x001fe400078e0004 */
[----:B------:R-:W-:-:S05]  /*6690*/  @P1 IMAD.MOV.U32 R3, RZ, RZ, R5 ;  /* 0x000000ffff031224 */ /* 0x000fca00078e0005 */
[----:B------:R0:W-:Y:S04]  /*66a0*/  @P1 STG.E.U16 desc[UR54][R2.64+0xf0], R86 ;  /* 0x0000f05602001986 */ /* 0x0001e8000c101536 */
[----:B------:R0:W-:Y:S02]  /*66b0*/  @P0 STG.E.U16 desc[UR54][R4.64+0xf2], R87 ;  /* 0x0000f25704000986 */ /* 0x0001e4000c101536 */
.L_x_161:
[----:B------:R-:W-:Y:S05]  /*66c0*/  BSYNC B0 ;  /* 0x0000000000007941 */ /* 0x000fea0003800000 */
.L_x_35:
[----:B0-----:R-:W-:Y:S01]  /*66d0*/  IMAD.U32 R2, RZ, RZ, UR52 ;  /* 0x00000034ff027e24 */ /* 0x001fe2000f8e00ff */
[----:B------:R-:W-:Y:S01]  /*66e0*/  ULDC.64 UR4, c[0x0][0x650] ;  /* 0x0001940000047ab9 */ /* 0x000fe20000000a00 */
[----:B------:R-:W-:Y:S01]  /*66f0*/  IMAD.U32 R3, RZ, RZ, UR53 ;  /* 0x00000035ff037e24 */ /* 0x000fe2000f8e00ff */
[----:B------:R0:W-:Y:S01]  /*6700*/  SYNCS.ARRIVE.TRANS64.A1T0 RZ, [R97+UR50], RZ ;  /* 0x000000ff61ff79a7 */ /* 0x0001e20008100032 */
[----:B------:R-:W-:Y:S01]  /*6710*/  PRMT R0, RZ, 0x7610, R0 ;  /* 0x00007610ff007816 */ /* 0x000fe20000000000 */
[----:B------:R-:W-:Y:S01]  /*6720*/  IMAD.MOV.U32 R18, RZ, RZ, -0x1 ;  /* 0xffffffffff127424 */ /* 0x000fe200078e00ff */
[----:B------:R-:W-:Y:S01]  /*6730*/  LEA R16, P0, R2, R16, 0x1 ;  /* 0x0000001002107211 */ /* 0x000fe200078008ff */
[----:B------:R-:W-:Y:S02]  /*6740*/  IMAD.MOV.U32 R2, RZ, RZ, -0x1 ;  /* 0xffffffffff027424 */ /* 0x000fe400078e00ff */
[----:B------:R-:W-:Y:S01]  /*6750*/  IMAD.MOV.U32 R19, RZ, RZ, -0x1 ;  /* 0xffffffffff137424 */ /* 0x000fe200078e00ff */
[----:B------:R-:W-:-:S02]  /*6760*/  IADD3.X R17, R17, UR41, RZ, P0, !PT ;  /* 0x0000002911117c10 */ /* 0x000fc400087fe4ff */
[----:B------:R-:W-:-:S04]  /*6770*/  ISETP.GE.U32.AND P0, PT, R16, UR4, PT ;  /* 0x0000000410007c0c */ /* 0x000fc8000bf06070 */
[----:B------:R-:W-:-:S13]  /*6780*/  ISETP.GE.U32.AND.EX P0, PT, R17, UR5, PT, P0 ;  /* 0x0000000511007c0c */ /* 0x000fda000bf06100 */
[----:B0-----:R-:W-:Y:S05]  /*6790*/  @P0 BRA `(.L_x_162) ;  /* 0x0000000400700947 */ /* 0x001fea0003800000 */
[----:B------:R-:W0:Y:S01]  /*67a0*/  S2UR UR7, SR_CTAID.X ;  /* 0x00000000000779c3 */ /* 0x000e220000002500 */
[----:B------:R-:W-:Y:S01]  /*67b0*/  ULDC.64 UR4, c[0x0][0x628] ;  /* 0x00018a0000047ab9 */ /* 0x000fe20000000a00 */
[----:B------:R-:W-:Y:S01]  /*67c0*/  ULDC UR6, c[0x0][0x150] ;  /* 0x0000540000067ab9 */ /* 0x000fe20000000800 */
[----:B------:R-:W-:Y:S01]  /*67d0*/  ISETP.NE.U32.AND P0, PT, RZ, UR4, PT ;  /* 0x00000004ff007c0c */ /* 0x000fe2000bf05070 */
[----:B------:R-:W-:Y:S01]  /*67e0*/  ULDC UR15, c[0x0][0x630] ;  /* 0x00018c00000f7ab9 */ /* 0x000fe20000000800 */
[C---:B------:R-:W-:Y:S02]  /*67f0*/  R2UR UR17, R16.reuse ;  /* 0x00000000101172ca */ /* 0x040fe400000e0000 */
[----:B------:R-:W-:Y:S01]  /*6800*/  ISETP.NE.AND.EX P0, PT, RZ, UR5, PT, P0 ;  /* 0x00000005ff007c0c */ /* 0x000fe2000bf05300 */
[----:B------:R-:W1:Y:S01]  /*6810*/  S2UR UR16, SR_CTAID.Y ;  /* 0x00000000001079c3 */ /* 0x000e620000002600 */
[----:B------:R-:W-:Y:S02]  /*6820*/  R2UR UR12, R16 ;  /* 0x00000000100c72ca */ /* 0x000fe400000e0000 */
[----:B------:R-:W-:-:S02]  /*6830*/  R2UR UR13, R17 ;  /* 0x00000000110d72ca */ /* 0x000fc400000e0000 */
[----:B0-----:R-:W-:-:S05]  /*6840*/  I2FP.F32.U32 R0, UR7 ;  /* 0x0000000700007c45 */ /* 0x001fca0008201000 */
[----:B------:R-:W-:Y:S01]  /*6850*/  FMUL R0, R0, UR6 ;  /* 0x0000000600007c20 */ /* 0x000fe20008400000 */
[----:B------:R-:W-:Y:S01]  /*6860*/  ULDC UR6, c[0x0][0x154] ;  /* 0x0000550000067ab9 */ /* 0x000fe20000000800 */
[----:B-1----:R-:W-:-:S04]  /*6870*/  I2FP.F32.U32 R2, UR16 ;  /* 0x0000001000027c45 */ /* 0x002fc80008201000 */
[----:B------:R-:W0:Y:S01]  /*6880*/  F2I.U32.TRUNC.NTZ R0, R0 ;  /* 0x0000000000007305 */ /* 0x000e22000020f000 */
[----:B------:R-:W-:Y:S01]  /*6890*/  FMUL R2, R2, UR6 ;  /* 0x0000000602027c20 */ /* 0x000fe20008400000 */
[----:B------:R-:W-:Y:S06]  /*68a0*/  @!P0 BRA `(.L_x_163) ;  /* 0x0000000000308947 */ /* 0x000fec0003800000 */
        /* <DEDUP_REMOVED lines=12> */
.L_x_163:
[----:B------:R-:W-:Y:S01]  /*6970*/  USHF.R.U64 UR6, UR12, UR15, UR13 ;  /* 0x0000000f0c067299 */ /* 0x000fe2000800120d */
[----:B------:R-:W-:Y:S01]  /*6980*/  R2UR UR5, R17 ;  /* 0x00000000110572ca */ /* 0x000fe200000e0000 */
[----:B------:R-:W-:Y:S01]  /*6990*/  USHF.R.U32.HI UR4, URZ, UR15, UR13 ;  /* 0x0000000f3f047299 */ /* 0x000fe2000801160d */
[----:B------:R-:W1:Y:S01]  /*69a0*/  F2I.U32.TRUNC.NTZ R2, R2 ;  /* 0x0000000200027305 */ /* 0x000e62000020f000 */
[----:B------:R-:W-:Y:S01]  /*69b0*/  UIADD3 UR9, UP0, URZ, -UR6, URZ ;  /* 0x800000063f097290 */ /* 0x000fe2000ff1e03f */
[----:B------:R-:W-:Y:S01]  /*69c0*/  ULDC.64 UR10, c[0x0][0x620] ;  /* 0x00018800000a7ab9 */ /* 0x000fe20000000a00 */
[----:B------:R-:W-:Y:S02]  /*69d0*/  ULDC UR14, c[0x0][0x608] ;  /* 0x00018200000e7ab9 */ /* 0x000fe40000000800 */
[----:B------:R-:W-:Y:S01]  /*69e0*/  UIADD3.X UR4, URZ, ~UR4, URZ, UP0, !UPT ;  /* 0x800000043f047290 */ /* 0x000fe200087fe43f */
[----:B------:R-:W-:Y:S01]  /*69f0*/  ULDC UR15, c[0x0][0x658] ;  /* 0x00019600000f7ab9 */ /* 0x000fe20000000800 */
[----:B------:R-:W-:-:S02]  /*6a00*/  ULDC UR12, c[0x0][0x144] ;  /* 0x00005100000c7ab9 */ /* 0x000fc40000000800 */
[----:B------:R-:W-:Y:S01]  /*6a10*/  UIMAD UR8, UR4, UR10, URZ ;  /* 0x0000000a040872a4 */ /* 0x000fe2000f8e023f */
[----:B------:R-:W-:Y:S02]  /*6a20*/  ULDC UR22, c[0x0][0x148] ;  /* 0x0000520000167ab9 */ /* 0x000fe40000000800 */
[----:B------:R-:W-:Y:S01]  /*6a30*/  UMOV UR4, UR17 ;  /* 0x0000001100047c82 */ /* 0x000fe20008000000 */
[----:B------:R-:W-:Y:S02]  /*6a40*/  UIMAD UR8, UR9, UR11, UR8 ;  /* 0x0000000b090872a4 */ /* 0x000fe4000f8e0208 */
[----:B------:R-:W-:Y:S01]  /*6a50*/  UIMAD.WIDE.U32 UR4, UR9, UR10, UR4 ;  /* 0x0000000a090472a5 */ /* 0x000fe2000f8e0004 */
[----:B0-----:R-:W-:Y:S01]  /*6a60*/  R2UR UR9, R0 ;  /* 0x00000000000972ca */ /* 0x001fe200000e0000 */
[----:B------:R-:W-:Y:S01]  /*6a70*/  ULDC UR20, c[0x0][0x648] ;  /* 0x0001920000147ab9 */ /* 0x000fe20000000800 */
[----:B-1----:R-:W-:Y:S01]  /*6a80*/  R2UR UR13, R2 ;  /* 0x00000000020d72ca */ /* 0x002fe200000e0000 */
[----:B------:R-:W-:Y:S01]  /*6a90*/  UIADD3 UR8, UR5, UR8, URZ ;  /* 0x0000000805087290 */ /* 0x000fe2000fffe03f */
[----:B------:R-:W-:-:S02]  /*6aa0*/  ULDC UR21, c[0x0][0x638] ;  /* 0x00018e0000157ab9 */ /* 0x000fc40000000800 */
[----:B------:R-:W-:Y:S02]  /*6ab0*/  ULDC UR5, c[0x0][0x618] ;  /* 0x0001860000057ab9 */ /* 0x000fe40000000800 */
[----:B------:R-:W-:Y:S02]  /*6ac0*/  USHF.R.U64 UR10, UR4, UR5, UR8 ;  /* 0x00000005040a7299 */ /* 0x000fe40008001208 */
[----:B------:R-:W-:-:S03]  /*6ad0*/  USHF.R.U32.HI UR8, URZ, UR5, UR8 ;  /* 0x000000053f087299 */ /* 0x000fc60008011608 */
[----:B------:R-:W-:Y:S01]  /*6ae0*/  ULDC.64 UR4, c[0x0][0x640] ;  /* 0x0001900000047ab9 */ /* 0x000fe20000000a00 */
[----:B------:R-:W-:Y:S01]  /*6af0*/  USHF.R.U64 UR11, UR10, UR14, UR8 ;  /* 0x0000000e0a0b7299 */ /* 0x000fe20008001208 */
[----:B------:R-:W-:Y:S01]  /*6b00*/  ISETP.NE.U32.AND P0, PT, RZ, UR4, PT ;  /* 0x00000004ff007c0c */ /* 0x000fe2000bf05070 */
[----:B------:R-:W-:Y:S02]  /*6b10*/  USHF.R.U32.HI UR8, URZ, UR14, UR8 ;  /* 0x0000000e3f087299 */ /* 0x000fe40008011608 */
[----:B------:R-:W-:Y:S01]  /*6b20*/  UIADD3 UR9, -UR9, URZ, URZ ;  /* 0x0000003f09097290 */ /* 0x000fe2000fffe13f */
[----:B------:R-:W-:Y:S01]  /*6b30*/  ISETP.NE.AND.EX P0, PT, RZ, UR5, PT, P0 ;  /* 0x00000005ff007c0c */ /* 0x000fe2000bf05300 */
[----:B------:R-:W-:Y:S02]  /*6b40*/  USHF.R.U64 UR17, UR11, UR15, UR8 ;  /* 0x0000000f0b117299 */ /* 0x000fe40008001208 */
[----:B------:R-:W-:Y:S02]  /*6b50*/  UIADD3 UR18, -UR13, URZ, URZ ;  /* 0x0000003f0d127290 */ /* 0x000fe4000fffe13f */
[----:B------:R-:W-:-:S02]  /*6b60*/  USHF.R.U32.HI UR15, URZ, UR15, UR8 ;  /* 0x0000000f3f0f7299 */ /* 0x000fc40008011608 */
[----:B------:R-:W-:Y:S01]  /*6b70*/  UIMAD UR19, UR12, UR9, UR7 ;  /* 0x000000090c1372a4 */ /* 0x000fe2000f8e0207 */
[----:B------:R-:W-:-:S05]  /*6b80*/  UMOV UR14, UR17 ;  /* 0x00000011000e7c82 */ /* 0x000fca0008000000 */
[----:B------:R-:W-:Y:S06]  /*6b90*/  @!P0 BRA `(.L_x_164) ;  /* 0x0000000000288947 */ /* 0x000fec0003800000 */
        /* <DEDUP_REMOVED lines=10> */
.L_x_164:
[----:B------:R-:W-:Y:S01]  /*6c40*/  UISETP.NE.AND UP0, UPT, UR38, URZ, UPT ;  /* 0x0000003f2600728c */ /* 0x000fe2000bf05270 */
[----:B------:R-:W-:Y:S01]  /*6c50*/  IMAD.MOV.U32 R0, RZ, RZ, 0x1 ;  /* 0x00000001ff007424 */ /* 0x000fe200078e00ff */
[----:B------:R-:W-:Y:S01]  /*6c60*/  USHF.R.U64 UR5, UR14, UR20, UR15 ;  /* 0x000000140e057299 */ /* 0x000fe2000800120f */
[----:B------:R-:W-:Y:S01]  /*6c70*/  IMAD.U32 R19, RZ, RZ, UR6 ;  /* 0x00000006ff137e24 */ /* 0x000fe2000f8e00ff */
[----:B------:R-:W-:Y:S02]  /*6c80*/  ULOP3.LUT UR4, UR11, UR47, URZ, 0xc0, !UPT ;  /* 0x0000002f0b047292 */ /* 0x000fe4000f8ec03f */
[----:B------:R-:W-:Y:S02]  /*6c90*/  UIADD3 UR7, -UR5, URZ, URZ ;  /* 0x0000003f05077290 */ /* 0x000fe4000fffe13f */
[----:B------:R-:W-:Y:S02]  /*6ca0*/  UIMAD UR4, UR44, UR5, UR4 ;  /* 0x000000052c0472a4 */ /* 0x000fe4000f8e0204 */
[----:B------:R-:W-:-:S02]  /*6cb0*/  ULOP3.LUT UR10, UR10, UR43, URZ, 0xc0, !UPT ;  /* 0x0000002b0a0a7292 */ /* 0x000fc4000f8ec03f */
[----:B------:R-:W-:Y:S02]  /*6cc0*/  @UP0 UIMAD UR19, UR22, UR18, UR16 ;  /* 0x00000012161302a4 */ /* 0x000fe4000f8e0210 */
[----:B------:R-:W-:Y:S01]  /*6cd0*/  UIMAD UR5, UR7, UR21, UR17 ;  /* 0x00000015070572a4 */ /* 0x000fe2000f8e0211 */
[----:B------:R-:W-:Y:S02]  /*6ce0*/  ULDC UR8, c[0x0][0x600] ;  /* 0x0001800000087ab9 */ /* 0x000fe40000000800 */
[----:B------:R-:W-:Y:S01]  /*6cf0*/  ULDC UR7, c[0x0][0x610] ;  /* 0x0001840000077ab9 */ /* 0x000fe20000000800 */
[----:B------:R-:W-:Y:S02]  /*6d00*/  UIMAD UR5, UR5, UR8, UR10 ;  /* 0x00000008050572a4 */ /* 0x000fe4000f8e020a */
[----:B------:R-:W-:-:S04]  /*6d10*/  UIMAD UR4, UR4, UR7, UR19 ;  /* 0x00000007040472a4 */ /* 0x000fc8000f8e0213 */
[----:B------:R-:W-:Y:S02]  /*6d20*/  USEL UR7, UR5, UR4, !UP0 ;  /* 0x0000000405077287 */ /* 0x000fe4000c000000 */
[----:B------:R-:W-:-:S04]  /*6d30*/  USEL UR4, UR4, UR5, !UP0 ;  /* 0x0000000504047287 */ /* 0x000fc8000c000000 */
[----:B------:R-:W-:Y:S02]  /*6d40*/  IMAD.U32 R2, RZ, RZ, UR7 ;  /* 0x00000007ff027e24 */ /* 0x000fe4000f8e00ff */
[----:B------:R-:W-:-:S07]  /*6d50*/  IMAD.U32 R18, RZ, RZ, UR4 ;  /* 0x00000004ff127e24 */ /* 0x000fce000f8e00ff */
.L_x_162:
[----:B------:R-:W-:Y:S01]  /*6d60*/  UIADD3 UR45, UR36, UR45, URZ ;  /* 0x0000002d242d7290 */ /* 0x000fe2000fffe03f */
[----:B------:R-:W-:Y:S02]  /*6d70*/  LOP3.LUT P0, RZ, R0, 0xff, RZ, 0xc0, !PT ;  /* 0x000000ff00ff7812 */ /* 0x000fe4000780c0ff */
[----:B------:R-:W-:Y:S01]  /*6d80*/  LOP3.LUT R100, R100, 0x1, RZ, 0x3c, !PT ;  /* 0x0000000164647812 */ /* 0x000fe200078e3cff */
[----:B------:R-:W-:Y:S02]  /*6d90*/  USHF.R.U32.HI UR4, URZ, 0x2, UR45 ;  /* 0x000000023f047899 */ /* 0x000fe4000801162d */
[----:B------:R-:W-:Y:S02]  /*6da0*/  UISETP.GT.U32.AND UP0, UPT, UR45, 0x3, UPT ;  /* 0x000000032d00788c */ /* 0x000fe4000bf04070 */
[----:B------:R-:W-:Y:S02]  /*6db0*/  ULOP3.LUT UR4, UR4, 0x1, URZ, 0xc0, !UPT ;  /* 0x0000000104047892 */ /* 0x000fe4000f8ec03f */
[----:B------:R-:W-:-:S02]  /*6dc0*/  UISETP.LT.U32.AND UP0, UPT, UR36, 0x4, UP0 ;  /* 0x000000042400788c */ /* 0x000fc40008701070 */
[----:B------:R-:W-:Y:S02]  /*6dd0*/  UISETP.NE.U32.AND UP1, UPT, UR4, 0x1, UPT ;  /* 0x000000010400788c */ /* 0x000fe4000bf25070 */
[----:B------:R-:W-:Y:S02]  /*6de0*/  USEL UR5, URZ, 0x1, !UP0 ;  /* 0x000000013f057887 */ /* 0x000fe4000c000000 */
[----:B------:R-:W-:Y:S02]  /*6df0*/  UISETP.GT.U32.AND UP1, UPT, UR36, 0x3, !UP1 ;  /* 0x000000032400788c */ /* 0x000fe4000cf24070 */
[----:B------:R-:W-:Y:S02]  /*6e00*/  ULOP3.LUT UR45, UR45, 0x3, URZ, 0xc0, !UPT ;  /* 0x000000032d2d7892 */ /* 0x000fe4000f8ec03f */
[----:B------:R-:W-:-:S04]  /*6e10*/  USEL UR4, URZ, 0x1, !UP1 ;  /* 0x000000013f047887 */ /* 0x000fc8000c800000 */
[----:B------:R-:W-:Y:S01]  /*6e20*/  ULOP3.LUT UR48, UR4, UR48, UR5, 0x96, !UPT ;  /* 0x0000003004307292 */ /* 0x000fe2000f8e9605 */
[----:B------:R-:W-:Y:S11]  /*6e30*/  @P0 BRA `(.L_x_165) ;  /* 0xffffffa8006c0947 */ /* 0x000ff6000383ffff */
[----:B------:R-:W-:Y:S05]  /*6e40*/  EXIT ;  /* 0x000000000000794d */ /* 0x000fea0003800000 */
.L_x_16:
[----:B------:R-:W-:-:S08]  /*6e50*/  ISETP.NE.AND P0, PT, RZ, UR6, PT ;  /* 0x00000006ff007c0c */ /* 0x000fd0000bf05270 */
[----:B-----5:R-:W0:-:S00]  /*6e60*/  USETMAXREG.DEALLOC.CTAPOOL 0x28 ;  /* 0x00000028000079c8 */ /* 0x020e0000080e0500 */
[----:B------:R-:W-:Y:S05]  /*6e70*/  @P0 EXIT ;  /* 0x000000000000094d */ /* 0x000fea0003800000 */
[----:B0-----:R-:W-:Y:S01]  /*6e80*/  LOP3.LUT P0, RZ, R0, 0xff, RZ, 0xc0, !PT ;  /* 0x000000ff00ff7812 */ /* 0x001fe2000780c0ff */
[----:B------:R-:W-:Y:S02]  /*6e90*/  IMAD.MOV.U32 R8, RZ, RZ, 0x1 ;  /* 0x00000001ff087424 */ /* 0x000fe400078e00ff */
[----:B------:R-:W-:-:S10]  /*6ea0*/  IMAD.MOV.U32 R0, RZ, RZ, RZ ;  /* 0x000000ffff007224 */ /* 0x000fd400078e00ff */
[----:B------:R-:W-:Y:S05]  /*6eb0*/  @!P0 BRA `(.L_x_166) ;  /* 0x0000000c00648947 */ /* 0x000fea0003800000 */
[----:B------:R-:W0:Y:S01]  /*6ec0*/  S2UR UR8, SR_CgaCtaId ;  /* 0x00000000000879c3 */ /* 0x000e220000008800 */
[----:B------:R-:W-:Y:S01]  /*6ed0*/  LOP3.LUT P0, RZ, R3, 0x1f, RZ, 0xc0, !PT ;  /* 0x0000001f03ff7812 */ /* 0x000fe2000780c0ff */
[----:B------:R-:W-:Y:S01]  /*6ee0*/  ULDC UR5, c[0x0][0x658] ;  /* 0x0001960000057ab9 */ /* 0x000fe20000000800 */
[----:B------:R-:W-:Y:S01]  /*6ef0*/  UMOV UR6, 0xffffffff ;  /* 0xffffffff00067882 */ /* 0x000fe20000000000 */
[----:B------:R-:W-:Y:S01]  /*6f00*/  BSSY B0, `(.L_x_166) ;  /* 0x00000d4000007945 */ /* 0x000fe20003800000 */
[----:B------:R-:W-:Y:S01]  /*6f10*/  USHF.L.U32 UR6, UR6, UR5, URZ ;  /* 0x0000000506067299 */ /* 0x000fe2000800063f */
[C---:B------:R-:W-:Y:S01]  /*6f20*/  ISETP.NE.AND P3, PT, R4.reuse, RZ, PT ;  /* 0x000000ff0400720c */ /* 0x040fe20003f65270 */
[----:B------:R-:W-:Y:S01]  /*6f30*/  IMAD.MOV.U32 R10, RZ, RZ, 0x1 ;  /* 0x00000001ff0a7424 */ /* 0x000fe200078e00ff */
[----:B------:R-:W-:Y:S01]  /*6f40*/  ISETP.NE.OR P0, PT, R4, RZ, !P0 ;  /* 0x000000ff0400720c */ /* 0x000fe20004705670 */
[----:B------:R-:W-:Y:S01]  /*6f50*/  IMAD.MOV.U32 R8, RZ, RZ, 0x1 ;  /* 0x00000001ff087424 */ /* 0x000fe200078e00ff */
[----:B------:R-:W-:Y:S01]  /*6f60*/  ULDC UR4, c[0x0][0x600] ;  /* 0x0001800000047ab9 */ /* 0x000fe20000000800 */
[----:B------:R-:W-:Y:S01]  /*6f70*/  IMAD.MOV.U32 R0, RZ, RZ, RZ ;  /* 0x000000ffff007224 */ /* 0x000fe200078e00ff */
[----:B------:R-:W-:Y:S01]  /*6f80*/  UMOV UR7, 0x1 ;  /* 0x0000000100077882 */ /* 0x000fe20000000000 */
[----:B------:R-:W-:-:S02]  /*6f90*/  UIADD3 UR21, UR37, 0x1, URZ ;  /* 0x0000000125157890 */ /* 0x000fc4000fffe03f */
[----:B------:R-:W-:Y:S02]  /*6fa0*/  ULOP3.LUT UR13, UR40, 0x2, URZ, 0xfc, !UPT ;  /* 0x00000002280d7892 */ /* 0x000fe4000f8efc3f */
[----:B------:R-:W-:Y:S02]  /*6fb0*/  UIADD3 UR4, UR4, -0x1, URZ ;  /* 0xffffffff04047890 */ /* 0x000fe4000fffe03f */
[----:B------:R-:W-:Y:S02]  /*6fc0*/  USHF.L.U32 UR5, UR7, UR5, URZ ;  /* 0x0000000507057299 */ /* 0x000fe4000800063f */
[----:B------:R-:W-:Y:S01]  /*6fd0*/  ULOP3.LUT UR6, URZ, UR6, URZ, 0x33, !UPT ;  /* 0x000000063f067292 */ /* 0x000fe2000f8e333f */
[----:B------:R-:W-:Y:S01]  /*6fe0*/  ULDC.64 UR30, c[0x0][0x198] ;  /* 0x00006600001e7ab9 */ /* 0x000fe20000000a00 */
[----:B0-----:R-:W-:-:S10]  /*6ff0*/  IMAD.U32 R9, RZ, RZ, UR8 ;  /* 0x00000008ff097e24 */ /* 0x001fd4000f8e00ff */
.L_x_178:
[----:B------:R-:W-:-:S03]  /*7000*/  UMOV UR7, 0xffffffff ;  /* 0xffffffff00077882 */ /* 0x000fc60000000000 */
[----:B------:R-:W-:Y:S05]  /*7010*/  BRA.DIV UR7, `(.L_x_167) ;  /* 0x0000001207247947 */ /* 0x000fea000b800000 */
[----:B------:R-:W-:-:S13]  /*7020*/  ELECT P6, URZ, PT ;  /* 0x00000000003f782f */ /* 0x000fda00038c0000 */
.L_x_191:
[----:B------:R-:W0:Y:S01]  /*7030*/  LDC R3, c[0x0][0x28c] ;  /* 0x0000a300ff037b82 */ /* 0x000e220000000800 */
[----:B------:R-:W-:Y:S01]  /*7040*/  BSSY B1, `(.L_x_168) ;  /* 0x0000049000017945 */ /* 0x000fe20003800000 */
[----:B0-----:R-:W-:-:S13]  /*7050*/  ISETP.LT.OR P6, PT, R3, 0x1, !P6 ;  /* 0x000000010300780c */ /* 0x001fda00077c1670 */
[----:B------:R-:W-:Y:S05]  /*7060*/  @P6 BRA `(.L_x_169) ;  /* 0x0000000400186947 */ /* 0x000fea0003800000 */
[----:B------:R-:W-:Y:S02]  /*7070*/  IMAD R9, R18, 0x4, R9 ;  /* 0x0000000412097824 */ /* 0x000fe400078e0209 */
[----:B------:R-:W-:Y:S02]  /*7080*/  IMAD.SHL.U32 R7, R2, 0x80, RZ ;  /* 0x0000008002077824 */ /* 0x000fe400078e00ff */
[----:B------:R-:W-:Y:S02]  /*7090*/  IMAD.MOV.U32 R13, RZ, RZ, RZ ;  /* 0x000000ffff0d7224 */ /* 0x000fe400078e00ff */
[----:B------:R-:W-:Y:S02]  /*70a0*/  IMAD.U32 R14, RZ, RZ, UR21 ;  /* 0x00000015ff0e7e24 */ /* 0x000fe4000f8e00ff */
[----:B------:R-:W-:Y:S02]  /*70b0*/  IMAD.MOV.U32 R2, RZ, RZ, R8 ;  /* 0x000000ffff027224 */ /* 0x000fe400078e0008 */
[----:B------:R-:W-:-:S02]  /*70c0*/  IMAD.MOV.U32 R4, RZ, RZ, R0 ;  /* 0x000000ffff047224 */ /* 0x000fc400078e0000 */
[----:B------:R-:W-:-:S07]  /*70d0*/  IMAD.SHL.U32 R6, R9, 0x10, RZ ;  /* 0x0000001009067824 */ /* 0x000fce00078e00ff */
.L_x_173:
[----:B------:R-:W0:Y:S01]  /*70e0*/  S2UR UR7, SR_CgaCtaId ;  /* 0x00000000000779c3 */ /* 0x000e220000008800 */
[----:B------:R-:W-:Y:S02]  /*70f0*/  MOV R12, 0x400 ;  /* 0x00000400000c7802 */ /* 0x000fe40000000f00 */
[----:B------:R-:W-:-:S05]  /*7100*/  SHF.L.U32 R3, R2, 0x1f, RZ ;  /* 0x0000001f02037819 */ /* 0x000fca00000006ff */
[----:B------:R-:W1:Y:S01]  /*7110*/  @!P3 LDC R5, c[0x0][0x500] ;  /* 0x00014000ff05bb82 */ /* 0x000e620000000800 */
[----:B0-----:R-:W-:-:S05]  /*7120*/  IMAD.U32 R9, RZ, RZ, UR7 ;  /* 0x00000007ff097e24 */ /* 0x001fca000f8e00ff */
[----:B------:R-:W-:-:S05]  /*7130*/  LEA R11, R9, R12, 0x18 ;  /* 0x0000000c090b7211 */ /* 0x000fca00078ec0ff */
[----:B------:R-:W-:-:S04]  /*7140*/  IMAD R12, R4, 0x8, R11 ;  /* 0x00000008040c7824 */ /* 0x000fc800078e020b */
[----:B------:R-:W0:Y:S02]  /*7150*/  SYNCS.PHASECHK.TRANS64.TRYWAIT P1, [R12+URZ+0x20], R3 ;  /* 0x000020030c0075a7 */ /* 0x000e24000802017f */
[----:B01----:R-:W-:Y:S05]  /*7160*/  @!P1 BRA `(.L_x_170) ;  /* 0x0000000c00f09947 */ /* 0x003fea0003800000 */
.L_x_192:
[----:B------:R-:W-:Y:S01]  /*7170*/  UPRMT UR7, UR13, 0x9910, URZ ;  /* 0x000099100d077896 */ /* 0x000fe2000800003f */
[----:B------:R1:W-:Y:S03]  /*7180*/  @!P3 SYNCS.ARRIVE.TRANS64 RZ, [R12+URZ], R5 ;  /* 0x000000050cffb9a7 */ /* 0x0003e6000800003f */
[----:B------:R-:W-:-:S06]  /*7190*/  UISETP.NE.AND UP0, UPT, UR7, 0x2, UPT ;  /* 0x000000020700788c */ /* 0x000fcc000bf05270 */
[----:B------:R-:W-:-:S13]  /*71a0*/  PLOP3.LUT P1, PT, PT, PT, UP0, 0x80, 0x0 ;  /* 0x000000000000781c */ /* 0x000fda0003f2f008 */
[----:B-1----:R-:W-:Y:S05]  /*71b0*/  @P1 BRA `(.L_x_171) ;  /* 0x0000000000041947 */ /* 0x002fea0003800000 */
[----:B------:R-:W-:Y:S01]  /*71c0*/  BPT.TRAP 0x1 ;  /* 0x000000040000795c */ /* 0x000fe20000300000 */
.L_x_171:
[----:B------:R-:W-:Y:S05]  /*71d0*/  @P0 BRA `(.L_x_172) ;  /* 0x0000000000040947 */ /* 0x000fea0003800000 */
[----:B------:R-:W-:Y:S01]  /*71e0*/  BPT.TRAP 0x1 ;  /* 0x000000040000795c */ /* 0x000fe20000300000 */
.L_x_172:
[----:B0-----:R-:W-:Y:S01]  /*71f0*/  IMAD R3, R4, 0x8, R9 ;  /* 0x0000000804037824 */ /* 0x001fe200078e0209 */
[----:B------:R-:W-:Y:S01]  /*7200*/  R2UR UR34, R13 ;  /* 0x000000000d2272ca */ /* 0x000fe200000e0000 */
[----:B------:R-:W-:Y:S01]  /*7210*/  VIADD R14, R14, 0xffffffff ;  /* 0xffffffff0e0e7836 */ /* 0x000fe20000000000 */
[----:B------:R-:W-:Y:S01]  /*7220*/  R2UR UR33, R12 ;  /* 0x000000000c2172ca */ /* 0x000fe200000e0000 */
[----:B------:R-:W-:Y:S01]  /*7230*/  IMAD.SHL.U32 R3, R3, 0x400, RZ ;  /* 0x0000040003037824 */ /* 0x000fe200078e00ff */
[----:B------:R-:W-:Y:S01]  /*7240*/  R2UR UR36, R19 ;  /* 0x00000000132472ca */ /* 0x000fe200000e0000 */
[----:B------:R-:W-:Y:S01]  /*7250*/  UIADD3 UR14, UP0, UR30, 0xf0, URZ ;  /* 0x000000f01e0e7890 */ /* 0x000fe2000ff1e03f */
[----:B------:R-:W-:Y:S01]  /*7260*/  R2UR UR35, R6 ;  /* 0x00000000062372ca */ /* 0x000fe200000e0000 */
[--C-:B------:R-:W-:Y:S01]  /*7270*/  IMAD R3, R3, 0x2, R11.reuse ;  /* 0x0000000203037824 */ /* 0x100fe200078e020b */
[----:B------:R-:W-:Y:S01]  /*7280*/  R2UR UR19, R7 ;  /* 0x00000000071372ca */ /* 0x000fe200000e0000 */
[----:B------:R-:W-:Y:S01]  /*7290*/  IMAD R11, R4, 0x8000, R11 ;  /* 0x00008000040b7824 */ /* 0x000fe200078e020b */
[----:B------:R-:W-:Y:S01]  /*72a0*/  UIADD3 UR42, UP1, UR30, 0x1f0, URZ ;  /* 0x000001f01e2a7890 */ /* 0x000fe2000ff3e03f */
[----:B------:R-:W-:Y:S01]  /*72b0*/  ISETP.GT.AND P2, PT, R14, 0x1, PT ;  /* 0x000000010e00780c */ /* 0x000fe20003f44270 */
[----:B------:R-:W-:Y:S01]  /*72c0*/  UIADD3.X UR15, URZ, UR31, URZ, UP0, !UPT ;  /* 0x0000001f3f0f7290 */ /* 0x000fe200087fe43f */
[----:B------:R-:W-:Y:S01]  /*72d0*/  R2UR UR24, R3 ;  /* 0x00000000031872ca */ /* 0x000fe200000e0000 */
[----:B------:R-:W-:Y:S01]  /*72e0*/  UIADD3 UR26, UR34, 0x40, URZ ;  /* 0x00000040221a7890 */ /* 0x000fe2000fffe03f */
[----:B------:R-:W-:Y:S01]  /*72f0*/  R2UR UR8, R11 ;  /* 0x000000000b0872ca */ /* 0x000fe200000e0000 */
[----:B------:R-:W-:Y:S01]  /*7300*/  UIADD3.X UR43, URZ, UR31, URZ, UP1, !UPT ;  /* 0x0000001f3f2b7290 */ /* 0x000fe20008ffe43f */
[----:B------:R-:W-:Y:S01]  /*7310*/  VIADD R4, R4, 0x1 ;  /* 0x0000000104047836 */ /* 0x000fe20000000000 */
[----:B------:R-:W-:Y:S01]  /*7320*/  UMOV UR7, 0xf0000 ;  /* 0x000f000000077882 */ /* 0x000fe20000000000 */
[----:B------:R-:W-:Y:S01]  /*7330*/  UMOV UR22, 0x0 ;  /* 0x0000000000167882 */ /* 0x000fe20000000000 */
[----:B------:R-:W-:Y:S01]  /*7340*/  UMOV UR23, 0x10000000 ;  /* 0x1000000000177882 */ /* 0x000fe20000000000 */
[----:B------:R-:W-:Y:S01]  /*7350*/  UMOV UR25, UR33 ;  /* 0x0000002100197c82 */ /* 0x000fe20008000000 */
[----:B------:R-:W-:Y:S01]  /*7360*/  ISETP.NE.AND P1, PT, R4, 0x4, PT ;  /* 0x000000040400780c */ /* 0x000fe20003f25270 */
[----:B------:R-:W-:Y:S01]  /*7370*/  UMOV UR28, UR36 ;  /* 0x00000024001c7c82 */ /* 0x000fe20008000000 */
[----:B------:R-:W-:Y:S01]  /*7380*/  UMOV UR27, UR35 ;  /* 0x00000023001b7c82 */ /* 0x000fe20008000000 */
[----:B------:R-:W-:Y:S01]  /*7390*/  UMOV UR17, UR33 ;  /* 0x0000002100117c82 */ /* 0x000fe20008000000 */
[----:B------:R-:W-:Y:S01]  /*73a0*/  UIADD3 UR32, UR24, 0x180, URZ ;  /* 0x0000018018207890 */ /* 0x000fe2000fffe03f */
[----:B------:R-:W-:Y:S01]  /*73b0*/  SEL R3, RZ, 0x1, P1 ;  /* 0x00000001ff037807 */ /* 0x000fe20000800000 */
[----:B------:R-:W-:Y:S01]  /*73c0*/  UIADD3 UR24, UR24, 0x2180, URZ ;  /* 0x0000218018187890 */ /* 0x000fe2000fffe03f */
[----:B------:R-:W-:Y:S01]  /*73d0*/  VIADD R13, R13, 0x80 ;  /* 0x000000800d0d7836 */ /* 0x000fe20000000000 */
[----:B------:R-:W-:Y:S01]  /*73e0*/  UIADD3 UR16, UR8, 0x10180, URZ ;  /* 0x0001018008107890 */ /* 0x000fe2000fffe03f */
[----:B------:R-:W-:Y:S01]  /*73f0*/  LOP3.LUT R2, R2, R3, RZ, 0x3c, !PT ;  /* 0x0000000302027212 */ /* 0x000fe200078e3cff */
[----:B------:R-:W-:Y:S01]  /*7400*/  UIADD3 UR8, UR8, 0x14180, URZ ;  /* 0x0001418008087890 */ /* 0x000fe2000fffe03f */
[----:B------:R-:W-:Y:S01]  /*7410*/  SEL R4, R4, RZ, P1 ;  /* 0x000000ff04047207 */ /* 0x000fe20000800000 */
[----:B------:R-:W-:Y:S01]  /*7420*/  UMOV UR18, UR34 ;  /* 0x0000002200127c82 */ /* 0x000fe20008000000 */
[----:B------:R-:W-:Y:S01]  /*7430*/  UMOV UR20, UR36 ;  /* 0x0000002400147c82 */ /* 0x000fe20008000000 */
[----:B------:R0:W-:Y:S01]  /*7440*/  UTMALDG.3D.MULTICAST [UR32], [UR14], UR7, desc[UR22] ;  /* 0x000016200e0073b4 */ /* 0x0001e20008011807 */
[----:B------:R-:W-:Y:S01]  /*7450*/  UMOV UR9, UR33 ;  /* 0x0000002100097c82 */ /* 0x000fe20008000000 */
[----:B------:R-:W-:Y:S01]  /*7460*/  UMOV UR11, UR19 ;  /* 0x00000013000b7c82 */ /* 0x000fe20008000000 */
[----:B------:R-:W-:Y:S01]  /*7470*/  UMOV UR12, UR36 ;  /* 0x00000024000c7c82 */ /* 0x000fe20008000000 */
[----:B------:R-:W-:Y:S01]  /*7480*/  UMOV UR10, UR26 ;  /* 0x0000001a000a7c82 */ /* 0x000fe20008000000 */
[----:B------:R0:W-:Y:S01]  /*7490*/  UTMALDG.3D.MULTICAST [UR24], [UR14], UR7, desc[UR22] ;  /* 0x000016180e0073b4 */ /* 0x0001e20008011807 */
[----:B------:R0:W-:Y:S01]  /*74a0*/  UTMALDG.3D [UR16], [UR42], desc[UR22] ;  /* 0x000016102a0075b4 */ /* 0x0001e20008011000 */
[----:B------:R0:W-:Y:S02]  /*74b0*/  UTMALDG.3D [UR8], [UR42], desc[UR22] ;  /* 0x000016082a0075b4 */ /* 0x0001e40008011000 */
[----:B0-----:R-:W-:Y:S05]  /*74c0*/  @P2 BRA `(.L_x_173) ;  /* 0xfffffffc00042947 */ /* 0x001fea000383ffff */
.L_x_169:
[----:B------:R-:W-:Y:S05]  /*74d0*/  BSYNC B1 ;  /* 0x0000000000017941 */ /* 0x000fea0003800000 */
.L_x_168:
[----:B------:R-:W-:Y:S01]  /*74e0*/  LOP3.LUT P4, RZ, R10, 0xff, RZ, 0xc0, !PT ;  /* 0x000000ff0aff7812 */ /* 0x000fe2000788c0ff */
[----:B------:R-:W-:Y:S01]  /*74f0*/  VIADD R0, R0, UR37 ;  /* 0x0000002500007c36 */ /* 0x000fe20008000000 */
[----:B------:R-:W-:Y:S01]  /*7500*/  ULDC.64 UR8, c[0x0][0x650] ;  /* 0x0001940000087ab9 */ /* 0x000fe20000000a00 */
[----:B------:R-:W-:Y:S01]  /*7510*/  IMAD.U32 R3, RZ, RZ, UR37 ;  /* 0x00000025ff037e24 */ /* 0x000fe2000f8e00ff */
[----:B------:R-:W-:Y:S01]  /*7520*/  BSSY B1, `(.L_x_174) ;  /* 0x000006f000017945 */ /* 0x000fe20003800000 */
[----:B------:R-:W-:Y:S01]  /*7530*/  IMAD.MOV.U32 R18, RZ, RZ, -0x1 ;  /* 0xffffffffff127424 */ /* 0x000fe200078e00ff */
[----:B------:R-:W-:Y:S01]  /*7540*/  SHF.R.U32.HI R2, RZ, 0x2, R0 ;  /* 0x00000002ff027819 */ /* 0x000fe20000011600 */
[----:B------:R-:W-:Y:S01]  /*7550*/  IMAD.MOV.U32 R19, RZ, RZ, -0x1 ;  /* 0xffffffffff137424 */ /* 0x000fe200078e00ff */
[----:B------:R-:W-:Y:S02]  /*7560*/  ISETP.GT.U32.AND P1, PT, R0, 0x3, PT ;  /* 0x000000030000780c */ /* 0x000fe40003f24070 */
[----:B------:R-:W-:-:S02]  /*7570*/  LOP3.LUT R2, R2, 0x1, RZ, 0xc0, !PT ;  /* 0x0000000102027812 */ /* 0x000fc400078ec0ff */
[C---:B------:R-:W-:Y:S01]  /*7580*/  ISETP.LT.U32.AND P1, PT, R3.reuse, 0x4, P1 ;  /* 0x000000040300780c */ /* 0x040fe20000f21070 */
[----:B------:R-:W0:Y:S01]  /*7590*/  @P4 S2R R9, SR_CgaCtaId ;  /* 0x0000000000094919 */ /* 0x000e220000008800 */
[----:B------:R-:W-:Y:S02]  /*75a0*/  @P4 MOV R4, 0x400 ;  /* 0x0000040000044802 */ /* 0x000fe40000000f00 */
[----:B------:R-:W-:Y:S02]  /*75b0*/  ISETP.NE.U32.AND P2, PT, R2, 0x1, PT ;  /* 0x000000010200780c */ /* 0x000fe40003f45070 */
[----:B------:R-:W-:Y:S02]  /*75c0*/  LOP3.LUT R0, R0, 0x3, RZ, 0xc0, !PT ;  /* 0x0000000300007812 */ /* 0x000fe400078ec0ff */
[----:B------:R-:W-:Y:S02]  /*75d0*/  ISETP.GT.U32.AND P2, PT, R3, 0x3, !P2 ;  /* 0x000000030300780c */ /* 0x000fe40005744070 */
[----:B------:R-:W-:-:S02]  /*75e0*/  SEL R3, RZ, 0x1, !P1 ;  /* 0x00000001ff037807 */ /* 0x000fc40004800000 */
[----:B------:R-:W-:Y:S02]  /*75f0*/  SEL R2, RZ, 0x1, !P2 ;  /* 0x00000001ff027807 */ /* 0x000fe40005000000 */
[----:B------:R-:W-:Y:S02]  /*7600*/  PRMT R10, RZ, 0x7610, R10 ;  /* 0x00007610ff0a7816 */ /* 0x000fe4000000000a */
[--C-:B------:R-:W-:Y:S01]  /*7610*/  LOP3.LUT R8, R2, R8, R3.reuse, 0x96, !PT ;  /* 0x0000000802087212 */ /* 0x100fe200078e9603 */
[----:B------:R-:W-:Y:S01]  /*7620*/  IMAD.MOV.U32 R2, RZ, RZ, -0x1 ;  /* 0xffffffffff027424 */ /* 0x000fe200078e00ff */
[----:B------:R-:W-:Y:S02]  /*7630*/  PRMT R3, RZ, 0x7610, R3 ;  /* 0x00007610ff037816 */ /* 0x000fe40000000003 */
[----:B0-----:R-:W-:-:S04]  /*7640*/  @P4 LEA R4, R9, R4, 0x18 ;  /* 0x0000000409044211 */ /* 0x001fc800078ec0ff */
[----:B------:R0:W-:Y:S01]  /*7650*/  @P4 SYNCS.ARRIVE.TRANS64.A1T0 RZ, [R4+URZ+0x78], RZ ;  /* 0x000078ff04ff49a7 */ /* 0x0001e2000810003f */
[----:B------:R-:W-:-:S04]  /*7660*/  IADD3 R16, P4, R16, UR52, RZ ;  /* 0x0000003410107c10 */ /* 0x000fc8000ff9e0ff */
[----:B------:R-:W-:Y:S02]  /*7670*/  IADD3.X R17, R17, UR39, RZ, P4, !PT ;  /* 0x0000002711117c10 */ /* 0x000fe4000a7fe4ff */
        /* <DEDUP_REMOVED lines=8> */
[----:B------:R-:W-:Y:S01]  /*7700*/  ULDC UR14, c[0x0][0x154] ;  /* 0x00005500000e7ab9 */ /* 0x000fe20000000800 */
[----:B------:R-:W-:Y:S01]  /*7710*/  IMAD.MOV.U32 R2, RZ, RZ, R16 ;  /* 0x000000ffff027224 */ /* 0x000fe200078e0010 */
[----:B------:R-:W-:Y:S01]  /*7720*/  ISETP.NE.AND.EX P1, PT, RZ, UR9, PT, P1 ;  /* 0x00000009ff007c0c */ /* 0x000fe2000bf25310 */
[----:B------:R-:W1:Y:S01]  /*7730*/  S2UR UR12, SR_CTAID.Y ;  /* 0x00000000000c79c3 */ /* 0x000e620000002600 */
[----:B0-----:R-:W-:-:S05]  /*7740*/  I2FP.F32.U32 R3, UR7 ;  /* 0x0000000700037c45 */ /* 0x001fca0008201000 */
[----:B------:R-:W-:Y:S01]  /*7750*/  FMUL R12, R3, UR10 ;  /* 0x0000000a030c7c20 */ /* 0x000fe20008400000 */
[----:B------:R-:W-:-:S05]  /*7760*/  IMAD.MOV.U32 R3, RZ, RZ, R17 ;  /* 0x000000ffff037224 */ /* 0x000fca00078e0011 */
[----:B------:R-:W-:Y:S05]  /*7770*/  @!P1 BRA `(.L_x_176) ;  /* 0x0000000000289947 */ /* 0x000fea0003800000 */
[----:B------:R-:W-:Y:S02]  /*7780*/  ULDC UR10, c[0x0][0x634] ;  /* 0x00018d00000a7ab9 */ /* 0x000fe40000000800 */
[----:B------:R-:W-:-:S05]  /*7790*/  IADD3 R7, P1, R16, UR10, RZ ;  /* 0x0000000a10077c10 */ /* 0x000fca000ff3e0ff */
[----:B------:R-:W-:-:S04]  /*77a0*/  IMAD.X R11, RZ, RZ, R17, P1 ;  /* 0x000000ffff0b7224 */ /* 0x000fc800008e0611 */
[----:B------:R-:W-:-:S04]  /*77b0*/  IMAD.WIDE.U32 R4, R11, UR8, RZ ;  /* 0x000000080b047c25 */ /* 0x000fc8000f8e00ff */
[----:B------:R-:W-:-:S04]  /*77c0*/  IMAD.WIDE.U32 R4, P1, R7, UR9, R4 ;  /* 0x0000000907047c25 */ /* 0x000fc8000f820004 */
[----:B------:R-:W-:-:S04]  /*77d0*/  IMAD.WIDE.U32 R6, R7, UR8, RZ ;  /* 0x0000000807067c25 */ /* 0x000fc8000f8e00ff */
[----:B------:R-:W-:Y:S01]  /*77e0*/  IMAD.X R3, RZ, RZ, RZ, P1 ;  /* 0x000000ffff037224 */ /* 0x000fe200008e06ff */
[----:B------:R-:W-:Y:S01]  /*77f0*/  IADD3 RZ, P1, R7, R4, RZ ;  /* 0x0000000407ff7210 */ /* 0x000fe20007f3e0ff */
[----:B------:R-:W-:-:S04]  /*7800*/  IMAD.MOV.U32 R2, RZ, RZ, R5 ;  /* 0x000000ffff027224 */ /* 0x000fc800078e0005 */
[----:B------:R-:W-:-:S08]  /*7810*/  IMAD.WIDE.U32.X R2, R11, UR9, R2, P1 ;  /* 0x000000090b027c25 */ /* 0x000fd000088e0402 */
.L_x_176:
[--C-:B------:R-:W-:Y:S01]  /*7820*/  SHF.R.U64 R19, R2, UR11, R3.reuse ;  /* 0x0000000b02137c19 */ /* 0x100fe20008001203 */
[----:B------:R-:W0:Y:S01]  /*7830*/  F2I.U32.TRUNC.NTZ R12, R12 ;  /* 0x0000000c000c7305 */ /* 0x000e22000020f000 */
[----:B------:R-:W-:Y:S01]  /*7840*/  SHF.R.U32.HI R2, RZ, UR11, R3 ;  /* 0x0000000bff027c19 */ /* 0x000fe20008011603 */
[----:B------:R-:W-:Y:S01]  /*7850*/  ULDC.64 UR8, c[0x0][0x620] ;  /* 0x0001880000087ab9 */ /* 0x000fe20000000a00 */
[----:B------:R-:W-:Y:S01]  /*7860*/  IADD3 R5, P1, RZ, -R19, RZ ;  /* 0x80000013ff057210 */ /* 0x000fe20007f3e0ff */
[----:B------:R-:W3:Y:S01]  /*7870*/  LDC R11, c[0x0][0x610] ;  /* 0x00018400ff0b7b82 */ /* 0x000ee20000000800 */
[----:B-1----:R-:W-:Y:S01]  /*7880*/  I2FP.F32.U32 R4, UR12 ;  /* 0x0000000c00047c45 */ /* 0x002fe20008201000 */
[----:B------:R-:W-:Y:S01]  /*7890*/  ULDC UR11, c[0x0][0x658] ;  /* 0x00019600000b7ab9 */ /* 0x000fe20000000800 */
[----:B------:R-:W-:Y:S01]  /*78a0*/  ULDC UR16, c[0x0][0x648] ;  /* 0x0001920000107ab9 */ /* 0x000fe20000000800 */
[----:B------:R-:W-:Y:S02]  /*78b0*/  IMAD.X R2, RZ, RZ, ~R2, P1 ;  /* 0x000000ffff027224 */ /* 0x000fe400008e0e02 */
[----:B------:R-:W-:Y:S01]  /*78c0*/  FMUL R6, R4, UR14 ;  /* 0x0000000e04067c20 */ /* 0x000fe20008400000 */
[----:B------:R-:W-:Y:S01]  /*78d0*/  ULDC.64 UR14, c[0x0][0x640] ;  /* 0x00019000000e7ab9 */ /* 0x000fe20000000a00 */
[----:B------:R-:W-:Y:S01]  /*78e0*/  IMAD R4, R2, UR8, RZ ;  /* 0x0000000802047c24 */ /* 0x000fe2000f8e02ff */
[----:B------:R-:W-:Y:S01]  /*78f0*/  ISETP.NE.U32.AND P1, PT, RZ, UR14, PT ;  /* 0x0000000eff007c0c */ /* 0x000fe2000bf25070 */
[C---:B------:R-:W-:Y:S01]  /*7900*/  IMAD.WIDE.U32 R2, R5.reuse, UR8, R16 ;  /* 0x0000000805027c25 */ /* 0x040fe2000f8e0010 */
[----:B0-----:R-:W-:Y:S01]  /*7910*/  R2UR UR8, R12 ;  /* 0x000000000c0872ca */ /* 0x001fe200000e0000 */
[----:B------:R-:W0:Y:S01]  /*7920*/  F2I.U32.TRUNC.NTZ R6, R6 ;  /* 0x0000000600067305 */ /* 0x000e22000020f000 */
[----:B------:R-:W-:Y:S01]  /*7930*/  ISETP.NE.AND.EX P1, PT, RZ, UR15, PT, P1 ;  /* 0x0000000fff007c0c */ /* 0x000fe2000bf25310 */
[----:B------:R-:W-:Y:S01]  /*7940*/  IMAD R5, R5, UR9, R4 ;  /* 0x0000000905057c24 */ /* 0x000fe2000f8e0204 */
[----:B------:R-:W-:-:S03]  /*7950*/  ULDC UR9, c[0x0][0x618] ;  /* 0x0001860000097ab9 */ /* 0x000fc60000000800 */
[----:B------:R-:W-:-:S05]  /*7960*/  IMAD.IADD R3, R3, 0x1, R5 ;  /* 0x0000000103037824 */ /* 0x000fca00078e0205 */
[--C-:B------:R-:W-:Y:S02]  /*7970*/  SHF.R.U64 R12, R2, UR9, R3.reuse ;  /* 0x00000009020c7c19 */ /* 0x100fe40008001203 */
[----:B------:R-:W-:Y:S01]  /*7980*/  SHF.R.U32.HI R3, RZ, UR9, R3 ;  /* 0x00000009ff037c19 */ /* 0x000fe20008011603 */
[----:B------:R-:W-:Y:S01]  /*7990*/  ULDC UR9, c[0x0][0x608] ;  /* 0x0001820000097ab9 */ /* 0x000fe20000000800 */
[----:B0-----:R-:W-:Y:S02]  /*79a0*/  R2UR UR10, R6 ;  /* 0x00000000060a72ca */ /* 0x001fe400000e0000 */
[--C-:B------:R-:W-:Y:S02]  /*79b0*/  SHF.R.U64 R14, R12, UR9, R3.reuse ;  /* 0x000000090c0e7c19 */ /* 0x100fe40008001203 */
[----:B------:R-:W-:Y:S01]  /*79c0*/  SHF.R.U32.HI R3, RZ, UR9, R3 ;  /* 0x00000009ff037c19 */ /* 0x000fe20008011603 */
[----:B------:R-:W-:-:S03]  /*79d0*/  UIADD3 UR9, -UR8, URZ, URZ ;  /* 0x0000003f08097290 */ /* 0x000fc6000fffe13f */
[--C-:B------:R-:W-:Y:S01]  /*79e0*/  SHF.R.U64 R18, R14, UR11, R3.reuse ;  /* 0x0000000b0e127c19 */ /* 0x100fe20008001203 */
[----:B------:R-:W-:Y:S01]  /*79f0*/  ULDC UR8, c[0x0][0x144] ;  /* 0x0000510000087ab9 */ /* 0x000fe20000000800 */
[----:B------:R-:W-:-:S03]  /*7a00*/  SHF.R.U32.HI R3, RZ, UR11, R3 ;  /* 0x0000000bff037c19 */ /* 0x000fc60008011603 */
[----:B------:R-:W-:Y:S01]  /*7a10*/  IMAD.MOV.U32 R2, RZ, RZ, R18 ;  /* 0x000000ffff027224 */ /* 0x000fe200078e0012 */
[----:B------:R-:W-:Y:S06]  /*7a20*/  @!P1 BRA `(.L_x_177) ;  /* 0x0000000000289947 */ /* 0x000fec0003800000 */
        /* <DEDUP_REMOVED lines=10> */
.L_x_177:
[----:B------:R-:W-:Y:S01]  /*7ad0*/  UISETP.NE.AND UP0, UPT, UR38, URZ, UPT ;  /* 0x0000003f2600728c */ /* 0x000fe2000bf05270 */
[----:B------:R-:W-:Y:S01]  /*7ae0*/  SHF.R.U64 R3, R2, UR16, R3 ;  /* 0x0000001002037c19 */ /* 0x000fe20008001203 */
[----:B------:R-:W-:Y:S01]  /*7af0*/  UIADD3 UR10, -UR10, URZ, URZ ;  /* 0x0000003f0a0a7290 */ /* 0x000fe2000fffe13f */
[----:B------:R-:W-:Y:S01]  /*7b00*/  LOP3.LUT R2, R14, UR6, RZ, 0xc0, !PT ;  /* 0x000000060e027c12 */ /* 0x000fe2000f8ec0ff */
[----:B------:R-:W-:Y:S02]  /*7b10*/  UIMAD UR7, UR8, UR9, UR7 ;  /* 0x00000009080772a4 */ /* 0x000fe4000f8e0207 */
[----:B------:R-:W-:Y:S01]  /*7b20*/  IMAD.MOV R5, RZ, RZ, -R3 ;  /* 0x000000ffff057224 */ /* 0x000fe200078e0a03 */
[----:B------:R-:W-:Y:S01]  /*7b30*/  ULDC UR8, c[0x0][0x148] ;  /* 0x0000520000087ab9 */ /* 0x000fe20000000800 */
[----:B------:R-:W-:Y:S01]  /*7b40*/  IMAD R4, R3, UR5, R2 ;  /* 0x0000000503047c24 */ /* 0x000fe2000f8e0202 */
[----:B------:R-:W-:Y:S02]  /*7b50*/  LOP3.LUT R3, R12, UR4, RZ, 0xc0, !PT ;  /* 0x000000040c037c12 */ /* 0x000fe4000f8ec0ff */
[----:B------:R-:W-:Y:S01]  /*7b60*/  @UP0 UIMAD UR7, UR8, UR10, UR12 ;  /* 0x0000000a080702a4 */ /* 0x000fe2000f8e020c */
[----:B------:R-:W-:-:S02]  /*7b70*/  PLOP3.LUT P1, PT, PT, PT, UP0, 0x80, 0x0 ;  /* 0x000000000000781c */ /* 0x000fc40003f2f008 */
[----:B------:R-:W-:Y:S02]  /*7b80*/  ULDC UR8, c[0x0][0x638] ;  /* 0x00018e0000087ab9 */ /* 0x000fe40000000800 */
[----:B------:R-:W-:Y:S02]  /*7b90*/  IMAD R2, R5, UR8, R18 ;  /* 0x0000000805027c24 */ /* 0x000fe4000f8e0212 */
[----:B---3--:R-:W-:Y:S01]  /*7ba0*/  IMAD R11, R4, R11, UR7 ;  /* 0x00000007040b7e24 */ /* 0x008fe2000f8e020b */
[----:B------:R-:W-:Y:S01]  /*7bb0*/  ULDC UR7, c[0x0][0x600] ;  /* 0x0001800000077ab9 */ /* 0x000fe20000000800 */
[----:B------:R-:W-:Y:S02]  /*7bc0*/  IMAD.MOV.U32 R4, RZ, RZ, 0x1 ;  /* 0x00000001ff047424 */ /* 0x000fe400078e00ff */
[----:B------:R-:W-:-:S03]  /*7bd0*/  IMAD R18, R2, UR7, R3 ;  /* 0x0000000702127c24 */ /* 0x000fc6000f8e0203 */
[----:B------:R-:W-:Y:S02]  /*7be0*/  PRMT R3, R4, 0x7610, R3 ;  /* 0x0000761004037816 */ /* 0x000fe40000000003 */
[----:B------:R-:W-:Y:S02]  /*7bf0*/  SEL R2, R18, R11, !P1 ;  /* 0x0000000b12027207 */ /* 0x000fe40004800000 */
[----:B------:R-:W-:-:S07]  /*7c00*/  SEL R18, R11, R18, !P1 ;  /* 0x000000120b127207 */ /* 0x000fce0004800000 */
.L_x_175:
[----:B------:R-:W-:Y:S05]  /*7c10*/  BSYNC B1 ;  /* 0x0000000000017941 */ /* 0x000fea0003800000 */
.L_x_174:
[----:B------:R-:W-:-:S13]  /*7c20*/  LOP3.LUT P1, RZ, R3, 0xff, RZ, 0xc0, !PT ;  /* 0x000000ff03ff7812 */ /* 0x000fda000782c0ff */
[----:B------:R-:W-:Y:S05]  /*7c30*/  @P1 BRA `(.L_x_178) ;  /* 0xfffffff000f01947 */ /* 0x000fea000383ffff */
[----:B------:R-:W-:Y:S05]  /*7c40*/  BSYNC B0 ;  /* 0x0000000000007941 */ /* 0x000fea0003800000 */
.L_x_166:
[----:B------:R-:W-:-:S03]  /*7c50*/  UMOV UR7, 0xffffffff ;  /* 0xffffffff00077882 */ /* 0x000fc60000000000 */
[----:B------:R-:W-:Y:S05]  /*7c60*/  BRA.DIV UR7, `(.L_x_179) ;  /* 0x0000000607447947 */ /* 0x000fea000b800000 */
[----:B------:R-:W-:-:S13]  /*7c70*/  ELECT P6, URZ, PT ;  /* 0x00000000003f782f */ /* 0x000fda00038c0000 */
.L_x_195:
[----:B------:R-:W-:Y:S04]  /*7c80*/  BSSY B0, `(.L_x_180) ;  /* 0x000002c000007945 */ /* 0x000fe80003800000 */
[----:B------:R-:W-:Y:S05]  /*7c90*/  @!P6 BRA `(.L_x_181) ;  /* 0x0000000000a8e947 */ /* 0x000fea0003800000 */
[----:B------:R-:W-:-:S04]  /*7ca0*/  ULOP3.LUT UR7, UR40, 0x2, URZ, 0xfc, !UPT ;  /* 0x0000000228077892 */ /* 0x000fc8000f8efc3f */
[----:B------:R-:W-:-:S06]  /*7cb0*/  UISETP.NE.AND UP0, UPT, UR7, 0x3, UPT ;  /* 0x000000030700788c */ /* 0x000fcc000bf05270 */
[----:B------:R-:W-:-:S13]  /*7cc0*/  PLOP3.LUT P0, PT, PT, PT, UP0, 0x80, 0x0 ;  /* 0x000000000000781c */ /* 0x000fda0003f0f008 */
[----:B------:R-:W-:Y:S05]  /*7cd0*/  @!P0 BRA `(.L_x_182) ;  /* 0x0000000000048947 */ /* 0x000fea0003800000 */
[----:B------:R-:W-:Y:S01]  /*7ce0*/  BPT.TRAP 0x1 ;  /* 0x000000040000795c */ /* 0x000fe20000300000 */
.L_x_182:
[----:B------:R-:W0:Y:S01]  /*7cf0*/  S2R R3, SR_CgaCtaId ;  /* 0x0000000000037919 */ /* 0x000e220000008800 */
[----:B------:R-:W-:-:S04]  /*7d00*/  MOV R2, 0x400 ;  /* 0x0000040000027802 */ /* 0x000fc80000000f00 */
[----:B0-----:R-:W-:Y:S02]  /*7d10*/  LEA R3, R3, R2, 0x18 ;  /* 0x0000000203037211 */ /* 0x001fe400078ec0ff */
[----:B------:R-:W-:-:S03]  /*7d20*/  SHF.L.U32 R2, R8, 0x1f, RZ ;  /* 0x0000001f08027819 */ /* 0x000fc600000006ff */
[----:B------:R-:W-:-:S04]  /*7d30*/  VIADD R3, R3, 0x20 ;  /* 0x0000002003037836 */ /* 0x000fc80000000000 */
[C---:B------:R-:W-:Y:S02]  /*7d40*/  IMAD R7, R0.reuse, 0x8, R3 ;  /* 0x0000000800077824 */ /* 0x040fe400078e0203 */
[----:B------:R-:W-:Y:S02]  /*7d50*/  VIADD R0, R0, 0x1 ;  /* 0x0000000100007836 */ /* 0x000fe40000000000 */
[----:B------:R-:W0:Y:S03]  /*7d60*/  SYNCS.PHASECHK.TRANS64.TRYWAIT P0, [R7+URZ], R2 ;  /* 0x00000002070075a7 */ /* 0x000e26000800017f */
[----:B------:R-:W-:-:S04]  /*7d70*/  ISETP.NE.AND P1, PT, R0, 0x4, PT ;  /* 0x000000040000780c */ /* 0x000fc80003f25270 */
[----:B------:R-:W-:Y:S02]  /*7d80*/  SEL R5, RZ, 0x1, P1 ;  /* 0x00000001ff057807 */ /* 0x000fe40000800000 */
[----:B------:R-:W-:Y:S02]  /*7d90*/  SEL R0, R0, RZ, P1 ;  /* 0x000000ff00007207 */ /* 0x000fe40000800000 */
[----:B------:R-:W-:-:S03]  /*7da0*/  LOP3.LUT R5, R8, R5, RZ, 0x3c, !PT ;  /* 0x0000000508057212 */ /* 0x000fc600078e3cff */
[----:B------:R-:W-:Y:S01]  /*7db0*/  IMAD R9, R0, 0x8, R3 ;  /* 0x0000000800097824 */ /* 0x000fe200078e0203 */
[----:B------:R-:W-:Y:S01]  /*7dc0*/  SHF.L.U32 R4, R5, 0x1f, RZ ;  /* 0x0000001f05047819 */ /* 0x000fe200000006ff */
[----:B0-----:R-:W-:Y:S06]  /*7dd0*/  @!P0 BRA `(.L_x_183) ;  /* 0x0000000400088947 */ /* 0x001fec0003800000 */
.L_x_196:
[----:B------:R-:W1:Y:S01]  /*7de0*/  SYNCS.PHASECHK.TRANS64.TRYWAIT P0, [R9+URZ], R4 ;  /* 0x00000004090075a7 */ /* 0x000e62000800017f */
[----:B------:R-:W-:-:S05]  /*7df0*/  VIADD R0, R0, 0x1 ;  /* 0x0000000100007836 */ /* 0x000fca0000000000 */
[----:B------:R-:W-:-:S04]  /*7e00*/  ISETP.NE.AND P1, PT, R0, 0x4, PT ;  /* 0x000000040000780c */ /* 0x000fc80003f25270 */
[----:B0-----:R-:W-:Y:S02]  /*7e10*/  SEL R2, RZ, 0x1, P1 ;  /* 0x00000001ff027807 */ /* 0x001fe40000800000 */
[----:B------:R-:W-:Y:S02]  /*7e20*/  SEL R0, R0, RZ, P1 ;  /* 0x000000ff00007207 */ /* 0x000fe40000800000 */
[----:B------:R-:W-:-:S03]  /*7e30*/  LOP3.LUT R7, R5, R2, RZ, 0x3c, !PT ;  /* 0x0000000205077212 */ /* 0x000fc600078e3cff */
[----:B------:R-:W-:Y:S01]  /*7e40*/  IMAD R6, R0, 0x8, R3 ;  /* 0x0000000800067824 */ /* 0x000fe200078e0203 */
[----:B------:R-:W-:Y:S01]  /*7e50*/  SHF.L.U32 R5, R7, 0x1f, RZ ;  /* 0x0000001f07057819 */ /* 0x000fe200000006ff */
[----:B-1----:R-:W-:Y:S06]  /*7e60*/  @!P0 BRA `(.L_x_184) ;  /* 0x0000000000f88947 */ /* 0x002fec0003800000 */
.L_x_197:
[----:B------:R-:W1:Y:S01]  /*7e70*/  SYNCS.PHASECHK.TRANS64.TRYWAIT P0, [R6+URZ], R5 ;  /* 0x00000005060075a7 */ /* 0x000e62000800017f */
[----:B------:R-:W-:-:S05]  /*7e80*/  VIADD R0, R0, 0x1 ;  /* 0x0000000100007836 */ /* 0x000fca0000000000 */
[----:B------:R-:W-:-:S04]  /*7e90*/  ISETP.NE.AND P1, PT, R0, 0x4, PT ;  /* 0x000000040000780c */ /* 0x000fc80003f25270 */
[----:B------:R-:W-:Y:S02]  /*7ea0*/  SEL R2, RZ, 0x1, P1 ;  /* 0x00000001ff027807 */ /* 0x000fe40000800000 */
[----:B------:R-:W-:Y:S02]  /*7eb0*/  SEL R0, R0, RZ, P1 ;  /* 0x000000ff00007207 */ /* 0x000fe40000800000 */
[----:B------:R-:W-:Y:S01]  /*7ec0*/  LOP3.LUT R2, R7, R2, RZ, 0x3c, !PT ;  /* 0x0000000207027212 */ /* 0x000fe200078e3cff */
[----:B-1----:R-:W-:Y:S06]  /*7ed0*/  @!P0 BRA `(.L_x_185) ;  /* 0x0000000000f08947 */ /* 0x002fec0003800000 */
.L_x_198:
[----:B------:R-:W-:Y:S01]  /*7ee0*/  IMAD R3, R0, 0x8, R3 ;  /* 0x0000000800037824 */ /* 0x000fe200078e0203 */
[----:B------:R-:W-:-:S07]  /*7ef0*/  SHF.L.U32 R0, R2, 0x1f, RZ ;  /* 0x0000001f02007819 */ /* 0x000fce00000006ff */
.L_x_186:
[----:B---3--:R3:W4:Y:S02]  /*7f00*/  SYNCS.PHASECHK.TRANS64.TRYWAIT P0, [R3+URZ], R0 ;  /* 0x00000000030075a7 */ /* 0x008724000800017f */
[----:B----4-:R-:W-:Y:S05]  /*7f10*/  @!P0 NANOSLEEP.SYNCS 0x989680 ;  /* 0x009896800000895d */ /* 0x010fea0003900000 */
[----:B------:R-:W4:Y:S02]  /*7f20*/  @!P0 SYNCS.PHASECHK.TRANS64 P0, [R3+URZ], R0 ;  /* 0x00000000030085a7 */ /* 0x000f24000800007f */
[----:B----4-:R-:W-:Y:S05]  /*7f30*/  @!P0 BRA `(.L_x_186) ;  /* 0xfffffffc00f08947 */ /* 0x010fea000383ffff */
.L_x_181:
[----:B------:R-:W-:Y:S05]  /*7f40*/  BSYNC B0 ;  /* 0x0000000000007941 */ /* 0x000fea0003800000 */
.L_x_180:
[----:B------:R-:W-:Y:S05]  /*7f50*/  EXIT ;  /* 0x000000000000794d */ /* 0x000fea0003800000 */
.L_x_18:
[----:B0-----:R0:W1:Y:S02]  /*7f60*/  SYNCS.PHASECHK.TRANS64.TRYWAIT P0, [R96+URZ+-0x8], R3 ;  /* 0xfffff803600075a7 */ /* 0x001064000800017f */
[----:B-1----:R-:W-:Y:S05]  /*7f70*/  @!P0 NANOSLEEP.SYNCS 0x989680 ;  /* 0x009896800000895d */ /* 0x002fea0003900000 */
[----:B------:R-:W1:Y:S02]  /*7f80*/  @!P0 SYNCS.PHASECHK.TRANS64 P0, [R96+URZ+-0x8], R3 ;  /* 0xfffff803600085a7 */ /* 0x000e64000800007f */
[----:B-1----:R-:W-:Y:S05]  /*7f90*/  @!P0 BRA `(.L_x_18) ;  /* 0xfffffffc00f08947 */ /* 0x002fea000383ffff */
[----:B------:R-:W-:Y:S05]  /*7fa0*/  BRA `(.L_x_187) ;  /* 0xffffff98001c7947 */ /* 0x000fea000383ffff */
.L_x_23:
[----:B-1----:R1:W2:Y:S02]  /*7fb0*/  SYNCS.PHASECHK.TRANS64.TRYWAIT P1, [R3+URZ], R0 ;  /* 0x00000000030075a7 */ /* 0x0022a4000802017f */
[----:B--2---:R-:W-:Y:S05]  /*7fc0*/  @!P1 NANOSLEEP.SYNCS 0x989680 ;  /* 0x009896800000995d */ /* 0x004fea0003900000 */
[----:B------:R-:W2:Y:S02]  /*7fd0*/  @!P1 SYNCS.PHASECHK.TRANS64 P1, [R3+URZ], R0 ;  /* 0x00000000030095a7 */ /* 0x000ea4000802007f */
[----:B--2---:R-:W-:Y:S05]  /*7fe0*/  @!P1 BRA `(.L_x_23) ;  /* 0xfffffffc00f09947 */ /* 0x004fea000383ffff */
[----:B------:R-:W-:Y:S05]  /*7ff0*/  BRA `(.L_x_22) ;  /* 0xffffff9800947947 */ /* 0x000fea000383ffff */
.L_x_28:
[----:B-1----:R-:W-:-:S04]  /*8000*/  IMAD.U32 R5, RZ, RZ, UR4 ;  /* 0x00000004ff057e24 */ /* 0x002fc8000f8e00ff */
[----:B------:R1:W2:Y:S03]  /*8010*/  SYNCS.PHASECHK.TRANS64.TRYWAIT P1, [R5+URZ], R4 ;  /* 0x00000004050075a7 */ /* 0x0002a6000802017f */
[----:B--2---:R-:W-:Y:S05]  /*8020*/  @!P1 NANOSLEEP.SYNCS 0x989680 ;  /* 0x009896800000995d */ /* 0x004fea0003900000 */
[----:B------:R-:W2:Y:S02]  /*8030*/  @!P1 SYNCS.PHASECHK.TRANS64 P1, [R5+URZ], R4 ;  /* 0x00000004050095a7 */ /* 0x000ea4000802007f */
[----:B--2---:R-:W-:Y:S05]  /*8040*/  @!P1 BRA `(.L_x_28) ;  /* 0xfffffffc00ec9947 */ /* 0x004fea000383ffff */
[----:B------:R-:W-:Y:S05]  /*8050*/  BRA `(.L_x_27) ;  /* 0xffffff9c00d47947 */ /* 0x000fea000383ffff */
.L_x_34:
[----:B0-----:R0:W1:Y:S02]  /*8060*/  SYNCS.PHASECHK.TRANS64.TRYWAIT P0, [R96+URZ+0x8], R3 ;  /* 0x00000803600075a7 */ /* 0x001064000800017f */
[----:B-1----:R-:W-:Y:S05]  /*8070*/  @!P0 NANOSLEEP.SYNCS 0x989680 ;  /* 0x009896800000895d */ /* 0x002fea0003900000 */
[----:B------:R-:W1:Y:S02]  /*8080*/  @!P0 SYNCS.PHASECHK.TRANS64 P0, [R96+URZ+0x8], R3 ;  /* 0x00000803600085a7 */ /* 0x000e64000800007f */
[----:B-1----:R-:W-:Y:S05]  /*8090*/  @!P0 BRA `(.L_x_34) ;  /* 0xfffffffc00f08947 */ /* 0x002fea000383ffff */
[----:B------:R-:W-:Y:S05]  /*80a0*/  BRA `(.L_x_188) ;  /* 0xffffffa400607947 */ /* 0x000fea000383ffff */
.L_x_167:
[----:B------:R-:W-:Y:S01]  /*80b0*/  BSSY B1, `(.L_x_189) ;  /* 0x0000006000017945 */ /* 0x000fe20003800000 */
[----:B------:R-:W-:-:S07]  /*80c0*/  IMAD.MOV.U32 R15, RZ, RZ, -0x1 ;  /* 0xffffffffff0f7424 */ /* 0x000fce00078e00ff */
[----:B--2---:R-:W-:Y:S05]  /*80d0*/  WARPSYNC.COLLECTIVE R15, `(.L_x_190) ;  /* 0x000000000f0c7348 */ /* 0x004fea0003c00000 */
[----:B------:R-:W-:Y:S02]  /*80e0*/  ELECT P6, UR62, PT ;  /* 0x00000000003e782f */ /* 0x000fe400038c0000 */
[----:B------:R-:W-:Y:S01]  /*80f0*/  MOV R14, UR62 ;  /* 0x0000003e000e7c02 */ /* 0x000fe20008000f00 */
[----:B--2---:R-:W-:Y:S10]  /*8100*/  ENDCOLLECTIVE ;  /* 0x000000000000791b */ /* 0x004ff40003800000 */
.L_x_190:
[----:B------:R-:W-:Y:S05]  /*8110*/  BSYNC B1 ;  /* 0x0000000000017941 */ /* 0x000fea0003800000 */
.L_x_189:
[----:B------:R-:W-:Y:S05]  /*8120*/  BRA `(.L_x_191) ;  /* 0xffffffec00c07947 */ /* 0x000fea000383ffff */
.L_x_170:
[----:B0-----:R0:W1:Y:S02]  /*8130*/  SYNCS.PHASECHK.TRANS64.TRYWAIT P1, [R12+URZ+0x20], R3 ;  /* 0x000020030c0075a7 */ /* 0x001064000802017f */
[----:B-1----:R-:W-:Y:S05]  /*8140*/  @!P1 NANOSLEEP.SYNCS 0x989680 ;  /* 0x009896800000995d */ /* 0x002fea0003900000 */
[----:B------:R-:W1:Y:S02]  /*8150*/  @!P1 SYNCS.PHASECHK.TRANS64 P1, [R12+URZ+0x20], R3 ;  /* 0x000020030c0095a7 */ /* 0x000e64000802007f */
[----:B-1----:R-:W-:Y:S05]  /*8160*/  @!P1 BRA `(.L_x_170) ;  /* 0xfffffffc00f09947 */ /* 0x002fea000383ffff */
[----:B------:R-:W-:Y:S05]  /*8170*/  BRA `(.L_x_192) ;  /* 0xffffffec00fc7947 */ /* 0x000fea000383ffff */
.L_x_179:
[----:B------:R-:W-:Y:S01]  /*8180*/  BSSY B0, `(.L_x_193) ;  /* 0x0000006000007945 */ /* 0x000fe20003800000 */
[----:B------:R-:W-:-:S07]  /*8190*/  IMAD.MOV.U32 R15, RZ, RZ, -0x1 ;  /* 0xffffffffff0f7424 */ /* 0x000fce00078e00ff */
[----:B--2---:R-:W-:Y:S05]  /*81a0*/  WARPSYNC.COLLECTIVE R15, `(.L_x_194) ;  /* 0x000000000f0c7348 */ /* 0x004fea0003c00000 */
[----:B------:R-:W-:Y:S02]  /*81b0*/  ELECT P6, UR62, PT ;  /* 0x00000000003e782f */ /* 0x000fe400038c0000 */
[----:B------:R-:W-:Y:S01]  /*81c0*/  MOV R14, UR62 ;  /* 0x0000003e000e7c02 */ /* 0x000fe20008000f00 */
[----:B--2---:R-:W-:Y:S10]  /*81d0*/  ENDCOLLECTIVE ;  /* 0x000000000000791b */ /* 0x004ff40003800000 */
.L_x_194:
[----:B------:R-:W-:Y:S05]  /*81e0*/  BSYNC B0 ;  /* 0x0000000000007941 */ /* 0x000fea0003800000 */
.L_x_193:
[----:B------:R-:W-:Y:S05]  /*81f0*/  BRA `(.L_x_195) ;  /* 0xfffffff800a07947 */ /* 0x000fea000383ffff */
.L_x_183:
[----:B0-----:R0:W1:Y:S02]  /*8200*/  SYNCS.PHASECHK.TRANS64.TRYWAIT P0, [R7+URZ], R2 ;  /* 0x00000002070075a7 */ /* 0x001064000800017f */
[----:B-1----:R-:W-:Y:S05]  /*8210*/  @!P0 NANOSLEEP.SYNCS 0x989680 ;  /* 0x009896800000895d */ /* 0x002fea0003900000 */
[----:B------:R-:W1:Y:S02]  /*8220*/  @!P0 SYNCS.PHASECHK.TRANS64 P0, [R7+URZ], R2 ;  /* 0x00000002070085a7 */ /* 0x000e64000800007f */
[----:B-1----:R-:W-:Y:S05]  /*8230*/  @!P0 BRA `(.L_x_183) ;  /* 0xfffffffc00f08947 */ /* 0x002fea000383ffff */
[----:B------:R-:W-:Y:S05]  /*8240*/  BRA `(.L_x_196) ;  /* 0xfffffff800e47947 */ /* 0x000fea000383ffff */
.L_x_184:
[----:B0-----:R0:W1:Y:S02]  /*8250*/  SYNCS.PHASECHK.TRANS64.TRYWAIT P0, [R9+URZ], R4 ;  /* 0x00000004090075a7 */ /* 0x001064000800017f */
[----:B-1----:R-:W-:Y:S05]  /*8260*/  @!P0 NANOSLEEP.SYNCS 0x989680 ;  /* 0x009896800000895d */ /* 0x002fea0003900000 */
[----:B------:R-:W1:Y:S02]  /*8270*/  @!P0 SYNCS.PHASECHK.TRANS64 P0, [R9+URZ], R4 ;  /* 0x00000004090085a7 */ /* 0x000e64000800007f */
[----:B-1----:R-:W-:Y:S05]  /*8280*/  @!P0 BRA `(.L_x_184) ;  /* 0xfffffffc00f08947 */ /* 0x002fea000383ffff */
[----:B------:R-:W-:Y:S05]  /*8290*/  BRA `(.L_x_197) ;  /* 0xfffffff800f47947 */ /* 0x000fea000383ffff */
.L_x_185:
[----:B-1----:R1:W3:Y:S02]  /*82a0*/  SYNCS.PHASECHK.TRANS64.TRYWAIT P0, [R6+URZ], R5 ;  /* 0x00000005060075a7 */ /* 0x0022e4000800017f */
[----:B---3--:R-:W-:Y:S05]  /*82b0*/  @!P0 NANOSLEEP.SYNCS 0x989680 ;  /* 0x009896800000895d */ /* 0x008fea0003900000 */
[----:B------:R-:W3:Y:S02]  /*82c0*/  @!P0 SYNCS.PHASECHK.TRANS64 P0, [R6+URZ], R5 ;  /* 0x00000005060085a7 */ /* 0x000ee4000800007f */
[----:B---3--:R-:W-:Y:S05]  /*82d0*/  @!P0 BRA `(.L_x_185) ;  /* 0xfffffffc00f08947 */ /* 0x008fea000383ffff */
[----:B------:R-:W-:Y:S05]  /*82e0*/  BRA `(.L_x_198) ;  /* 0xfffffff800fc7947 */ /* 0x000fea000383ffff */
.L_x_199:
[----:B------:R-:W-:-:S00]  /*82f0*/  BRA `(.L_x_199) ;  /* 0xfffffffc00fc7947 */ /* 0x000fc0000383ffff */
[----:B------:R-:W-:-:S00]  /*8300*/  NOP ;  /* 0x0000000000007918 */ /* 0x000fc00000000000 */
[----:B------:R-:W-:-:S00]  /*8310*/  NOP ;  /* 0x0000000000007918 */ /* 0x000fc00000000000 */
[----:B------:R-:W-:-:S00]  /*8320*/  NOP ;  /* 0x0000000000007918 */ /* 0x000fc00000000000 */
[----:B------:R-:W-:-:S00]  /*8330*/  NOP ;  /* 0x0000000000007918 */ /* 0x000fc00000000000 */
[----:B------:R-:W-:-:S00]  /*8340*/  NOP ;  /* 0x0000000000007918 */ /* 0x000fc00000000000 */
[----:B------:R-:W-:-:S00]  /*8350*/  NOP ;  /* 0x0000000000007918 */ /* 0x000fc00000000000 */
[----:B------:R-:W-:-:S00]  /*8360*/  NOP ;  /* 0x0000000000007918 */ /* 0x000fc00000000000 */
[----:B------:R-:W-:-:S00]  /*8370*/  NOP ;  /* 0x0000000000007918 */ /* 0x000fc00000000000 */
.L_x_200:


//--------------------- .nv.global.init           --------------------------
	.section	.nv.global.init,"aw",@progbits
.nv.global.init:
	.type		$str$22,@object
	.size		$str$22,($str$23 - $str$22)
$str$22:
        /*0000*/ 	.byte	0x6b, 0x5f, 0x74, 0x69, 0x6c, 0x65, 0x5f, 0x63, 0x6f, 0x75, 0x6e, 0x74, 0x20, 0x3e, 0x3d, 0x20
        /*0010*/ 	.byte	0x31, 0x00
	.type		$str$23,@object
	.size		$str$23,(__unnamed_1 - $str$23)
$str$23:
        /*0012*/ 	.byte	0x2f, 0x74, 0x6d, 0x70, 0x2f, 0x63, 0x75, 0x74, 0x6c, 0x61, 0x73, 0x73, 0x5f, 0x73, 0x77, 0x65
        /*0022*/ 	.byte	0x65, 0x70, 0x5f, 0x73, 0x72, 0x63, 0x2f, 0x69, 0x6e, 0x63, 0x6c, 0x75, 0x64, 0x65, 0x2f, 0x63
        /*0032*/ 	.byte	0x75, 0x74, 0x6c, 0x61, 0x73, 0x73, 0x2f, 0x67, 0x65, 0x6d, 0x6d, 0x2f, 0x63, 0x6f, 0x6c, 0x6c
        /*0042*/ 	.byte	0x65, 0x63, 0x74, 0x69, 0x76, 0x65, 0x2f, 0x73, 0x6d, 0x39, 0x30, 0x5f, 0x6d, 0x6d, 0x61, 0x5f
        /*0052*/ 	.byte	0x74, 0x6d, 0x61, 0x5f, 0x67, 0x6d, 0x6d, 0x61, 0x5f, 0x73, 0x73, 0x5f, 0x77, 0x61, 0x72, 0x70
        /*0062*/ 	.byte	0x73, 0x70, 0x65, 0x63, 0x69, 0x61, 0x6c, 0x69, 0x7a, 0x65, 0x64, 0x2e, 0x68, 0x70, 0x70, 0x00
	.type		__unnamed_1,@object
	.size		__unnamed_1,(.L_0 - __unnamed_1)
__unnamed_1:
        /*0072*/ 	.byte	0x76, 0x6f, 0x69, 0x64, 0x20, 0x63, 0x75, 0x74, 0x6c, 0x61, 0x73, 0x73, 0x3a, 0x3a, 0x67, 0x65
        /* <DEDUP_REMOVED lines=180> */
        /*0bc2*/ 	.byte	0x3a, 0x3a, 0x69, 0x64, 0x65, 0x6e, 0x74, 0x69, 0x74, 0x79, 0x5d, 0x00
.L_0:


//--------------------- .nv.shared._ZN7cutlass13device_kernelINS_4gemm6kernel13GemmUniversalIN4cute5tupleIJiiiiEEENS1_10collective13CollectiveMmaINS1_34MainloopSm90TmaGmmaWarpSpecializedILi4ENS5_IJNS4_1CILi1EEENSA_ILi4EEESB_EEENS1_32KernelTmaWarpSpecializedPingpongEEENS5_IJNSA_ILi64EEENSA_ILi128EEESH_EEENS_10bfloat16_tENS5_IJlSB_lEEESJ_SK_NS4_8TiledMMAINS4_8MMA_AtomIJNS4_4SM904GMMA28MMA_64x128x16_F32BF16BF16_SSILNSO_5MajorE0ELSQ_0ELNSO_7ScaleInE1ELSR_1EEEEEENS4_6LayoutINS5_IJSB_SB_SB_EEENS5_IJNSA_ILi0EEESW_SW_EEEEENS5_IJNS4_10UnderscoreESZ_SZ_EEEEENS4_23SM90_TMA_LOAD_MULTICASTENS4_14ComposedLayoutINS4_7SwizzleILi3ELi4ELi3EEENS4_18smem_ptr_flag_bitsILi16EEENSU_INS5_IJNSA_ILi8EEESG_EEENS5_IJSG_SB_EEEEEEEvNS4_8identityENS4_13SM90_TMA_LOADES1C_vS1D_EENS_8epilogue10collective6detail29Sm90TmaWarpSpecializedAdapterINS1H_15DefaultEpilogueISJ_SK_SK_NS1G_6thread17LinearCombinationISJ_Li1EffLNS1L_9ScaleType4KindE0ELNS_15FloatRoundStyleE2ESJ_EENS1_15EpilogueDefaultEEEEEvvEEEEvNT_6ParamsE --------------------------
	.section	.nv.shared._ZN7cutlass13device_kernelINS_4gemm6kernel13GemmUniversalIN4cute5tupleIJiiiiEEENS1_10collective13CollectiveMmaINS1_34MainloopSm90TmaGmmaWarpSpecializedILi4ENS5_IJNS4_1CILi1EEENSA_ILi4EEESB_EEENS1_32KernelTmaWarpSpecializedPingpongEEENS5_IJNSA_ILi64EEENSA_ILi128EEESH_EEENS_10bfloat16_tENS5_IJlSB_lEEESJ_SK_NS4_8TiledMMAINS4_8MMA_AtomIJNS4_4SM904GMMA28MMA_64x128x16_F32BF16BF16_SSILNSO_5MajorE0ELSQ_0ELNSO_7ScaleInE1ELSR_1EEEEEENS4_6LayoutINS5_IJSB_SB_SB_EEENS5_IJNSA_ILi0EEESW_SW_EEEEENS5_IJNS4_10UnderscoreESZ_SZ_EEEEENS4_23SM90_TMA_LOAD_MULTICASTENS4_14ComposedLayoutINS4_7SwizzleILi3ELi4ELi3EEENS4_18smem_ptr_flag_bitsILi16EEENSU_INS5_IJNSA_ILi8EEESG_EEENS5_IJSG_SB_EEEEEEEvNS4_8identityENS4_13SM90_TMA_LOADES1C_vS1D_EENS_8epilogue10collective6detail29Sm90TmaWarpSpecializedAdapterINS1H_15DefaultEpilogueISJ_SK_SK_NS1G_6thread17LinearCombinationISJ_Li1EffLNS1L_9ScaleType4KindE0ELNS_15FloatRoundStyleE2ESJ_EENS1_15EpilogueDefaultEEEEEvvEEEEvNT_6ParamsE,"aw",@nobits
	.sectionflags	@""
	.align	16
	.zero		1024


//--------------------- .nv.shared.reserved.0     --------------------------
	.section	.nv.shared.reserved.0,"aw",@nobits
	.weak		__nv_reservedSMEM_offset_0_alias
	.size		__nv_reservedSMEM_offset_0_alias, 0, 0
	.other		__nv_reservedSMEM_offset_0_alias,@"STO_CUDA_RESERVED_SHARED STV_DEFAULT"
__nv_reservedSMEM_offset_0_alias:
	.zero		0


//--------------------- .nv.global                --------------------------
	.section	.nv.global,"aw",@nobits
.nv.global:
	.type		_ZN40_INTERNAL_dd72c8db_4_k_cu_2f65c1eb_233864cute1_E,@object
	.size		_ZN40_INTERNAL_dd72c8db_4_k_cu_2f65c1eb_233864cute1_E,(_ZN40_INTERNAL_dd72c8db_4_k_cu_2f65c1eb_233864cuda3std3__45__cpo6cbeginE - _ZN40_INTERNAL_dd72c8db_4_k_cu_2f65c1eb_233864cute1_E)
_ZN40_INTERNAL_dd72c8db_4_k_cu_2f65c1eb_233864cute1_E:
	.zero		1
	.type		_ZN40_INTERNAL_dd72c8db_4_k_cu_2f65c1eb_233864cuda3std3__45__cpo6cbeginE,@object
	.size		_ZN40_INTERNAL_dd72c8db_4_k_cu_2f65c1eb_233864cuda3std3__45__cpo6cbeginE,(_ZN40_INTERNAL_dd72c8db_4_k_cu_2f65c1eb_233864cuda3std3__48in_placeE - _ZN40_INTERNAL_dd72c8db_4_k_cu_2f65c1eb_233864cuda3std3__45__cpo6cbeginE)
_ZN40_INTERNAL_dd72c8db_4_k_cu_2f65c1eb_233864cuda3std3__45__cpo6cbeginE:
	.zero		1
	.type		_ZN40_INTERNAL_dd72c8db_4_k_cu_2f65c1eb_233864cuda3std3__48in_placeE,@object
	.size		_ZN40_INTERNAL_dd72c8db_4_k_cu_2f65c1eb_233864cuda3std3__48in_placeE,(_ZN40_INTERNAL_dd72c8db_4_k_cu_2f65c1eb_233864cuda3std6ranges3__45__cpo9iter_moveE - _ZN40_INTERNAL_dd72c8db_4_k_cu_2f65c1eb_233864cuda3std3__48in_placeE)
_ZN40_INTERNAL_dd72c8db_4_k_cu_2f65c1eb_233864cuda3std3__48in_placeE:
	.zero		1
	.type		_ZN40_INTERNAL_dd72c8db_4_k_cu_2f65c1eb_233864cuda3std6ranges3__45__cpo9iter_moveE,@object
	.size		_ZN40_INTERNAL_dd72c8db_4_k_cu_2f65c1eb_233864cuda3std6ranges3__45__cpo9iter_moveE,(_ZN40_INTERNAL_dd72c8db_4_k_cu_2f65c1eb_233864cuda3std3__45__cpo5beginE - _ZN40_INTERNAL_dd72c8db_4_k_cu_2f65c1eb_233864cuda3std6ranges3__45__cpo9iter_moveE)
_ZN40_INTERNAL_dd72c8db_4_k_cu_2f65c1eb_233864cuda3std6ranges3__45__cpo9iter_moveE:
	.zero		1
	.type		_ZN40_INTERNAL_dd72c8db_4_k_cu_2f65c1eb_233864cuda3std3__45__cpo5beginE,@object
	.size		_ZN40_INTERNAL_dd72c8db_4_k_cu_2f65c1eb_233864cuda3std3__45__cpo5beginE,(_ZN40_INTERNAL_dd72c8db_4_k_cu_2f65c1eb_233864cuda3std3__442_GLOBAL__N__dd72c8db_4_k_cu_2f65c1eb_233866ignoreE - _ZN40_INTERNAL_dd72c8db_4_k_cu_2f65c1eb_233864cuda3std3__45__cpo5beginE)
_ZN40_INTERNAL_dd72c8db_4_k_cu_2f65c1eb_233864cuda3std3__45__cpo5beginE:
	.zero		1
	.type		_ZN40_INTERNAL_dd72c8db_4_k_cu_2f65c1eb_233864cuda3std3__442_GLOBAL__N__dd72c8db_4_k_cu_2f65c1eb_233866ignoreE,@object
	.size		_ZN40_INTERNAL_dd72c8db_4_k_cu_2f65c1eb_233864cuda3std3__442_GLOBAL__N__dd72c8db_4_k_cu_2f65c1eb_233866ignoreE,(_ZN40_INTERNAL_dd72c8db_4_k_cu_2f65c1eb_233864cute7productE - _ZN40_INTERNAL_dd72c8db_4_k_cu_2f65c1eb_233864cuda3std3__442_GLOBAL__N__dd72c8db_4_k_cu_2f65c1eb_233866ignoreE)
_ZN40_INTERNAL_dd72c8db_4_k_cu_2f65c1eb_233864cuda3std3__442_GLOBAL__N__dd72c8db_4_k_cu_2f65c1eb_233866ignoreE:
	.zero		1
	.type		_ZN40_INTERNAL_dd72c8db_4_k_cu_2f65c1eb_233864cute7productE,@object
	.size		_ZN40_INTERNAL_dd72c8db_4_k_cu_2f65c1eb_233864cute7productE,(_ZN40_INTERNAL_dd72c8db_4_k_cu_2f65c1eb_233864cuda3std3__45__cpo3endE - _ZN40_INTERNAL_dd72c8db_4_k_cu_2f65c1eb_233864cute7productE)
_ZN40_INTERNAL_dd72c8db_4_k_cu_2f65c1eb_233864cute7productE:
	.zero		1
	.type		_ZN40_INTERNAL_dd72c8db_4_k_cu_2f65c1eb_233864cuda3std3__45__cpo3endE,@object
	.size		_ZN40_INTERNAL_dd72c8db_4_k_cu_2f65c1eb_233864cuda3std3__45__cpo3endE,(_ZN40_INTERNAL_dd72c8db_4_k_cu_2f65c1eb_233864cuda3std3__419piecewise_constructE - _ZN40_INTERNAL_dd72c8db_4_k_cu_2f65c1eb_233864cuda3std3__45__cpo3endE)
_ZN40_INTERNAL_dd72c8db_4_k_cu_2f65c1eb_233864cuda3std3__45__cpo3endE:
	.zero		1
	.type		_ZN40_INTERNAL_dd72c8db_4_k_cu_2f65c1eb_233864cuda3std3__419piecewise_constructE,@object
	.size		_ZN40_INTERNAL_dd72c8db_4_k_cu_2f65c1eb_233864cuda3std3__419piecewise_constructE,(_ZN40_INTERNAL_dd72c8db_4_k_cu_2f65c1eb_233864cuda3std3__45__cpo4cendE - _ZN40_INTERNAL_dd72c8db_4_k_cu_2f65c1eb_233864cuda3std3__419piecewise_constructE)
_ZN40_INTERNAL_dd72c8db_4_k_cu_2f65c1eb_233864cuda3std3__419piecewise_constructE:
	.zero		1
	.type		_ZN40_INTERNAL_dd72c8db_4_k_cu_2f65c1eb_233864cuda3std3__45__cpo4cendE,@object
	.size		_ZN40_INTERNAL_dd72c8db_4_k_cu_2f65c1eb_233864cuda3std3__45__cpo4cendE,(_ZN40_INTERNAL_dd72c8db_4_k_cu_2f65c1eb_233864cuda3std6ranges3__45__cpo4swapE - _ZN40_INTERNAL_dd72c8db_4_k_cu_2f65c1eb_233864cuda3std3__45__cpo4cendE)
_ZN40_INTERNAL_dd72c8db_4_k_cu_2f65c1eb_233864cuda3std3__45__cpo4cendE:
	.zero		1
	.type		_ZN40_INTERNAL_dd72c8db_4_k_cu_2f65c1eb_233864cuda3std6ranges3__45__cpo4swapE,@object
	.size		_ZN40_INTERNAL_dd72c8db_4_k_cu_2f65c1eb_233864cuda3std6ranges3__45__cpo4swapE,(.L_8 - _ZN40_INTERNAL_dd72c8db_4_k_cu_2f65c1eb_233864cuda3std6ranges3__45__cpo4swapE)
_ZN40_INTERNAL_dd72c8db_4_k_cu_2f65c1eb_233864cuda3std6ranges3__45__cpo4swapE:
	.zero		1
.L_8:


//--------------------- .nv.constant0._ZN7cutlass13device_kernelINS_4gemm6kernel13GemmUniversalIN4cute5tupleIJiiiiEEENS1_10collective13CollectiveMmaINS1_34MainloopSm90TmaGmmaWarpSpecializedILi4ENS5_IJNS4_1CILi1EEENSA_ILi4EEESB_EEENS1_32KernelTmaWarpSpecializedPingpongEEENS5_IJNSA_ILi64EEENSA_ILi128EEESH_EEENS_10bfloat16_tENS5_IJlSB_lEEESJ_SK_NS4_8TiledMMAINS4_8MMA_AtomIJNS4_4SM904GMMA28MMA_64x128x16_F32BF16BF16_SSILNSO_5MajorE0ELSQ_0ELNSO_7ScaleInE1ELSR_1EEEEEENS4_6LayoutINS5_IJSB_SB_SB_EEENS5_IJNSA_ILi0EEESW_SW_EEEEENS5_IJNS4_10UnderscoreESZ_SZ_EEEEENS4_23SM90_TMA_LOAD_MULTICASTENS4_14ComposedLayoutINS4_7SwizzleILi3ELi4ELi3EEENS4_18smem_ptr_flag_bitsILi16EEENSU_INS5_IJNSA_ILi8EEESG_EEENS5_IJSG_SB_EEEEEEEvNS4_8identityENS4_13SM90_TMA_LOADES1C_vS1D_EENS_8epilogue10collective6detail29Sm90TmaWarpSpecializedAdapterINS1H_15DefaultEpilogueISJ_SK_SK_NS1G_6thread17LinearCombinationISJ_Li1EffLNS1L_9ScaleType4KindE0ELNS_15FloatRoundStyleE2ESJ_EENS1_15EpilogueDefaultEEEEEvvEEEEvNT_6ParamsE --------------------------
	.section	.nv.constant0._ZN7cutlass13device_kernelINS_4gemm6kernel13GemmUniversalIN4cute5tupleIJiiiiEEENS1_10collective13CollectiveMmaINS1_34MainloopSm90TmaGmmaWarpSpecializedILi4ENS5_IJNS4_1CILi1EEENSA_ILi4EEESB_EEENS1_32KernelTmaWarpSpecializedPingpongEEENS5_IJNSA_ILi64EEENSA_ILi128EEESH_EEENS_10bfloat16_tENS5_IJlSB_lEEESJ_SK_NS4_8TiledMMAINS4_8MMA_AtomIJNS4_4SM904GMMA28MMA_64x128x16_F32BF16BF16_SSILNSO_5MajorE0ELSQ_0ELNSO_7ScaleInE1ELSR_1EEEEEENS4_6LayoutINS5_IJSB_SB_SB_EEENS5_IJNSA_ILi0EEESW_SW_EEEEENS5_IJNS4_10UnderscoreESZ_SZ_EEEEENS4_23SM90_TMA_LOAD_MULTICASTENS4_14ComposedLayoutINS4_7SwizzleILi3ELi4ELi3EEENS4_18smem_ptr_flag_bitsILi16EEENSU_INS5_IJNSA_ILi8EEESG_EEENS5_IJSG_SB_EEEEEEEvNS4_8identityENS4_13SM90_TMA_LOADES1C_vS1D_EENS_8epilogue10collective6detail29Sm90TmaWarpSpecializedAdapterINS1H_15DefaultEpilogueISJ_SK_SK_NS1G_6thread17LinearCombinationISJ_Li1EffLNS1L_9ScaleType4KindE0ELNS_15FloatRoundStyleE2ESJ_EENS1_15EpilogueDefaultEEEEEvvEEEEvNT_6ParamsE,"a",@progbits
	.sectionflags	@""
	.align	4
.nv.constant0._ZN7cutlass13device_kernelINS_4gemm6kernel13GemmUniversalIN4cute5tupleIJiiiiEEENS1_10collective13CollectiveMmaINS1_34MainloopSm90TmaGmmaWarpSpecializedILi4ENS5_IJNS4_1CILi1EEENSA_ILi4EEESB_EEENS1_32KernelTmaWarpSpecializedPingpongEEENS5_IJNSA_ILi64EEENSA_ILi128EEESH_EEENS_10bfloat16_tENS5_IJlSB_lEEESJ_SK_NS4_8TiledMMAINS4_8MMA_AtomIJNS4_4SM904GMMA28MMA_64x128x16_F32BF16BF16_SSILNSO_5MajorE0ELSQ_0ELNSO_7ScaleInE1ELSR_1EEEEEENS4_6LayoutINS5_IJSB_SB_SB_EEENS5_IJNSA_ILi0EEESW_SW_EEEEENS5_IJNS4_10UnderscoreESZ_SZ_EEEEENS4_23SM90_TMA_LOAD_MULTICASTENS4_14ComposedLayoutINS4_7SwizzleILi3ELi4ELi3EEENS4_18smem_ptr_flag_bitsILi16EEENSU_INS5_IJNSA_ILi8EEESG_EEENS5_IJSG_SB_EEEEEEEvNS4_8identityENS4_13SM90_TMA_LOADES1C_vS1D_EENS_8epilogue10collective6detail29Sm90TmaWarpSpecializedAdapterINS1H_15DefaultEpilogueISJ_SK_SK_NS1G_6thread17LinearCombinationISJ_Li1EffLNS1L_9ScaleType4KindE0ELNS_15FloatRoundStyleE2ESJ_EENS1_15EpilogueDefaultEEEEEvvEEEEvNT_6ParamsE:
	.zero		1664


//--------------------- SYMBOLS --------------------------

	.type		.nv.reservedSmem.offset0,@object
	.size		.nv.reservedSmem.offset0,0x4
	.type		__assertfail,@function
